//
// Generated by NVIDIA NVVM Compiler
//
// Compiler Build ID: CL-36424714
// Cuda compilation tools, release 13.0, V13.0.88
// Based on NVVM 20.0.0
//

.version 9.0
.target sm_100
.address_size 64

	// .globl	_Z19store_memory_kernelP12TemporalTubePfif
// _ZZ27consolidate_memories_kernelP12TemporalTubefE6merged has been demoted
// _ZZ19memory_stats_kernelP12TemporalTubePfS1_PiE12shared_decay has been demoted
// _ZZ19memory_stats_kernelP12TemporalTubePfS1_PiE17shared_importance has been demoted
// _ZZ19memory_stats_kernelP12TemporalTubePfS1_PiE12shared_count has been demoted

.visible .entry _Z19store_memory_kernelP12TemporalTubePfif(
	.param .u64 .ptr .align 1 _Z19store_memory_kernelP12TemporalTubePfif_param_0,
	.param .u64 .ptr .align 1 _Z19store_memory_kernelP12TemporalTubePfif_param_1,
	.param .u32 _Z19store_memory_kernelP12TemporalTubePfif_param_2,
	.param .f32 _Z19store_memory_kernelP12TemporalTubePfif_param_3
)
{
	.reg .pred 	%p<16>;
	.reg .b32 	%r<34>;
	.reg .b32 	%f<32>;
	.reg .b64 	%rd<216>;

	ld.param.u64 	%rd11, [_Z19store_memory_kernelP12TemporalTubePfif_param_0];
	ld.param.u64 	%rd10, [_Z19store_memory_kernelP12TemporalTubePfif_param_1];
	ld.param.u32 	%r18, [_Z19store_memory_kernelP12TemporalTubePfif_param_2];
	ld.param.f32 	%f1, [_Z19store_memory_kernelP12TemporalTubePfif_param_3];
	cvta.to.global.u64 	%rd1, %rd10;
	cvta.to.global.u64 	%rd2, %rd11;
	mov.u32 	%r19, %tid.x;
	mov.u32 	%r20, %ctaid.x;
	or.b32  	%r21, %r19, %r20;
	setp.ne.s32 	%p1, %r21, 0;
	@%p1 bra 	$L__BB0_16;
	ld.global.u32 	%r1, [%rd2+12];
	ld.global.u64 	%rd12, [%rd2];
	cvta.to.global.u64 	%rd13, %rd12;
	mul.wide.s32 	%rd14, %r1, 24;
	add.s64 	%rd15, %rd13, %rd14;
	st.global.u32 	[%rd15+8], %r18;
	ld.global.f32 	%f2, [%rd2+20];
	ld.global.u64 	%rd16, [%rd2];
	cvta.to.global.u64 	%rd17, %rd16;
	add.s64 	%rd18, %rd17, %rd14;
	st.global.f32 	[%rd18+12], %f2;
	ld.global.u64 	%rd19, [%rd2];
	cvta.to.global.u64 	%rd20, %rd19;
	add.s64 	%rd21, %rd20, %rd14;
	st.global.f32 	[%rd21+20], %f1;
	ld.global.u64 	%rd22, [%rd2];
	cvta.to.global.u64 	%rd23, %rd22;
	add.s64 	%rd24, %rd23, %rd14;
	mov.b32 	%r22, 1065353216;
	st.global.u32 	[%rd24+16], %r22;
	ld.global.u64 	%rd25, [%rd2];
	cvta.to.global.u64 	%rd26, %rd25;
	add.s64 	%rd27, %rd26, %rd14;
	ld.global.u64 	%rd28, [%rd27];
	setp.eq.s64 	%p2, %rd28, 0;
	setp.eq.s64 	%p3, %rd10, 0;
	or.pred  	%p4, %p3, %p2;
	setp.lt.s32 	%p5, %r18, 1;
	or.pred  	%p6, %p4, %p5;
	@%p6 bra 	$L__BB0_14;
	and.b32  	%r2, %r18, 15;
	setp.lt.u32 	%p7, %r18, 16;
	mov.b32 	%r31, 0;
	@%p7 bra 	$L__BB0_5;
	and.b32  	%r31, %r18, 2147483632;
	neg.s32 	%r29, %r31;
	mov.b64 	%rd214, 0;
	mov.u64 	%rd213, %rd1;
$L__BB0_4:
	.pragma "nounroll";
	ld.global.f32 	%f3, [%rd213];
	ld.global.u64 	%rd30, [%rd2];
	cvta.to.global.u64 	%rd31, %rd30;
	add.s64 	%rd33, %rd31, %rd14;
	ld.global.u64 	%rd34, [%rd33];
	cvta.to.global.u64 	%rd35, %rd34;
	add.s64 	%rd36, %rd35, %rd214;
	st.global.f32 	[%rd36], %f3;
	ld.global.f32 	%f4, [%rd213+4];
	ld.global.u64 	%rd37, [%rd2];
	cvta.to.global.u64 	%rd38, %rd37;
	add.s64 	%rd39, %rd38, %rd14;
	ld.global.u64 	%rd40, [%rd39];
	cvta.to.global.u64 	%rd41, %rd40;
	add.s64 	%rd42, %rd41, %rd214;
	st.global.f32 	[%rd42+4], %f4;
	ld.global.f32 	%f5, [%rd213+8];
	ld.global.u64 	%rd43, [%rd2];
	cvta.to.global.u64 	%rd44, %rd43;
	add.s64 	%rd45, %rd44, %rd14;
	ld.global.u64 	%rd46, [%rd45];
	cvta.to.global.u64 	%rd47, %rd46;
	add.s64 	%rd48, %rd47, %rd214;
	st.global.f32 	[%rd48+8], %f5;
	ld.global.f32 	%f6, [%rd213+12];
	ld.global.u64 	%rd49, [%rd2];
	cvta.to.global.u64 	%rd50, %rd49;
	add.s64 	%rd51, %rd50, %rd14;
	ld.global.u64 	%rd52, [%rd51];
	cvta.to.global.u64 	%rd53, %rd52;
	add.s64 	%rd54, %rd53, %rd214;
	st.global.f32 	[%rd54+12], %f6;
	ld.global.f32 	%f7, [%rd213+16];
	ld.global.u64 	%rd55, [%rd2];
	cvta.to.global.u64 	%rd56, %rd55;
	add.s64 	%rd57, %rd56, %rd14;
	ld.global.u64 	%rd58, [%rd57];
	cvta.to.global.u64 	%rd59, %rd58;
	add.s64 	%rd60, %rd59, %rd214;
	st.global.f32 	[%rd60+16], %f7;
	ld.global.f32 	%f8, [%rd213+20];
	ld.global.u64 	%rd61, [%rd2];
	cvta.to.global.u64 	%rd62, %rd61;
	add.s64 	%rd63, %rd62, %rd14;
	ld.global.u64 	%rd64, [%rd63];
	cvta.to.global.u64 	%rd65, %rd64;
	add.s64 	%rd66, %rd65, %rd214;
	st.global.f32 	[%rd66+20], %f8;
	ld.global.f32 	%f9, [%rd213+24];
	ld.global.u64 	%rd67, [%rd2];
	cvta.to.global.u64 	%rd68, %rd67;
	add.s64 	%rd69, %rd68, %rd14;
	ld.global.u64 	%rd70, [%rd69];
	cvta.to.global.u64 	%rd71, %rd70;
	add.s64 	%rd72, %rd71, %rd214;
	st.global.f32 	[%rd72+24], %f9;
	ld.global.f32 	%f10, [%rd213+28];
	ld.global.u64 	%rd73, [%rd2];
	cvta.to.global.u64 	%rd74, %rd73;
	add.s64 	%rd75, %rd74, %rd14;
	ld.global.u64 	%rd76, [%rd75];
	cvta.to.global.u64 	%rd77, %rd76;
	add.s64 	%rd78, %rd77, %rd214;
	st.global.f32 	[%rd78+28], %f10;
	ld.global.f32 	%f11, [%rd213+32];
	ld.global.u64 	%rd79, [%rd2];
	cvta.to.global.u64 	%rd80, %rd79;
	add.s64 	%rd81, %rd80, %rd14;
	ld.global.u64 	%rd82, [%rd81];
	cvta.to.global.u64 	%rd83, %rd82;
	add.s64 	%rd84, %rd83, %rd214;
	st.global.f32 	[%rd84+32], %f11;
	ld.global.f32 	%f12, [%rd213+36];
	ld.global.u64 	%rd85, [%rd2];
	cvta.to.global.u64 	%rd86, %rd85;
	add.s64 	%rd87, %rd86, %rd14;
	ld.global.u64 	%rd88, [%rd87];
	cvta.to.global.u64 	%rd89, %rd88;
	add.s64 	%rd90, %rd89, %rd214;
	st.global.f32 	[%rd90+36], %f12;
	ld.global.f32 	%f13, [%rd213+40];
	ld.global.u64 	%rd91, [%rd2];
	cvta.to.global.u64 	%rd92, %rd91;
	add.s64 	%rd93, %rd92, %rd14;
	ld.global.u64 	%rd94, [%rd93];
	cvta.to.global.u64 	%rd95, %rd94;
	add.s64 	%rd96, %rd95, %rd214;
	st.global.f32 	[%rd96+40], %f13;
	ld.global.f32 	%f14, [%rd213+44];
	ld.global.u64 	%rd97, [%rd2];
	cvta.to.global.u64 	%rd98, %rd97;
	add.s64 	%rd99, %rd98, %rd14;
	ld.global.u64 	%rd100, [%rd99];
	cvta.to.global.u64 	%rd101, %rd100;
	add.s64 	%rd102, %rd101, %rd214;
	st.global.f32 	[%rd102+44], %f14;
	ld.global.f32 	%f15, [%rd213+48];
	ld.global.u64 	%rd103, [%rd2];
	cvta.to.global.u64 	%rd104, %rd103;
	add.s64 	%rd105, %rd104, %rd14;
	ld.global.u64 	%rd106, [%rd105];
	cvta.to.global.u64 	%rd107, %rd106;
	add.s64 	%rd108, %rd107, %rd214;
	st.global.f32 	[%rd108+48], %f15;
	ld.global.f32 	%f16, [%rd213+52];
	ld.global.u64 	%rd109, [%rd2];
	cvta.to.global.u64 	%rd110, %rd109;
	add.s64 	%rd111, %rd110, %rd14;
	ld.global.u64 	%rd112, [%rd111];
	cvta.to.global.u64 	%rd113, %rd112;
	add.s64 	%rd114, %rd113, %rd214;
	st.global.f32 	[%rd114+52], %f16;
	ld.global.f32 	%f17, [%rd213+56];
	ld.global.u64 	%rd115, [%rd2];
	cvta.to.global.u64 	%rd116, %rd115;
	add.s64 	%rd117, %rd116, %rd14;
	ld.global.u64 	%rd118, [%rd117];
	cvta.to.global.u64 	%rd119, %rd118;
	add.s64 	%rd120, %rd119, %rd214;
	st.global.f32 	[%rd120+56], %f17;
	ld.global.f32 	%f18, [%rd213+60];
	ld.global.u64 	%rd121, [%rd2];
	cvta.to.global.u64 	%rd122, %rd121;
	add.s64 	%rd123, %rd122, %rd14;
	ld.global.u64 	%rd124, [%rd123];
	cvta.to.global.u64 	%rd125, %rd124;
	add.s64 	%rd126, %rd125, %rd214;
	st.global.f32 	[%rd126+60], %f18;
	add.s32 	%r29, %r29, 16;
	add.s64 	%rd214, %rd214, 64;
	add.s64 	%rd213, %rd213, 64;
	setp.ne.s32 	%p8, %r29, 0;
	@%p8 bra 	$L__BB0_4;
$L__BB0_5:
	setp.eq.s32 	%p9, %r2, 0;
	@%p9 bra 	$L__BB0_14;
	and.b32  	%r8, %r18, 7;
	setp.lt.u32 	%p10, %r2, 8;
	@%p10 bra 	$L__BB0_8;
	mul.wide.u32 	%rd127, %r31, 4;
	add.s64 	%rd128, %rd1, %rd127;
	ld.global.f32 	%f19, [%rd128];
	ld.global.u64 	%rd129, [%rd2];
	cvta.to.global.u64 	%rd130, %rd129;
	add.s64 	%rd132, %rd130, %rd14;
	ld.global.u64 	%rd133, [%rd132];
	cvta.to.global.u64 	%rd134, %rd133;
	add.s64 	%rd135, %rd134, %rd127;
	st.global.f32 	[%rd135], %f19;
	ld.global.f32 	%f20, [%rd128+4];
	ld.global.u64 	%rd136, [%rd2];
	cvta.to.global.u64 	%rd137, %rd136;
	add.s64 	%rd138, %rd137, %rd14;
	ld.global.u64 	%rd139, [%rd138];
	cvta.to.global.u64 	%rd140, %rd139;
	add.s64 	%rd141, %rd140, %rd127;
	st.global.f32 	[%rd141+4], %f20;
	ld.global.f32 	%f21, [%rd128+8];
	ld.global.u64 	%rd142, [%rd2];
	cvta.to.global.u64 	%rd143, %rd142;
	add.s64 	%rd144, %rd143, %rd14;
	ld.global.u64 	%rd145, [%rd144];
	cvta.to.global.u64 	%rd146, %rd145;
	add.s64 	%rd147, %rd146, %rd127;
	st.global.f32 	[%rd147+8], %f21;
	ld.global.f32 	%f22, [%rd128+12];
	ld.global.u64 	%rd148, [%rd2];
	cvta.to.global.u64 	%rd149, %rd148;
	add.s64 	%rd150, %rd149, %rd14;
	ld.global.u64 	%rd151, [%rd150];
	cvta.to.global.u64 	%rd152, %rd151;
	add.s64 	%rd153, %rd152, %rd127;
	st.global.f32 	[%rd153+12], %f22;
	ld.global.f32 	%f23, [%rd128+16];
	ld.global.u64 	%rd154, [%rd2];
	cvta.to.global.u64 	%rd155, %rd154;
	add.s64 	%rd156, %rd155, %rd14;
	ld.global.u64 	%rd157, [%rd156];
	cvta.to.global.u64 	%rd158, %rd157;
	add.s64 	%rd159, %rd158, %rd127;
	st.global.f32 	[%rd159+16], %f23;
	ld.global.f32 	%f24, [%rd128+20];
	ld.global.u64 	%rd160, [%rd2];
	cvta.to.global.u64 	%rd161, %rd160;
	add.s64 	%rd162, %rd161, %rd14;
	ld.global.u64 	%rd163, [%rd162];
	cvta.to.global.u64 	%rd164, %rd163;
	add.s64 	%rd165, %rd164, %rd127;
	st.global.f32 	[%rd165+20], %f24;
	ld.global.f32 	%f25, [%rd128+24];
	ld.global.u64 	%rd166, [%rd2];
	cvta.to.global.u64 	%rd167, %rd166;
	add.s64 	%rd168, %rd167, %rd14;
	ld.global.u64 	%rd169, [%rd168];
	cvta.to.global.u64 	%rd170, %rd169;
	add.s64 	%rd171, %rd170, %rd127;
	st.global.f32 	[%rd171+24], %f25;
	ld.global.f32 	%f26, [%rd128+28];
	ld.global.u64 	%rd172, [%rd2];
	cvta.to.global.u64 	%rd173, %rd172;
	add.s64 	%rd174, %rd173, %rd14;
	ld.global.u64 	%rd175, [%rd174];
	cvta.to.global.u64 	%rd176, %rd175;
	add.s64 	%rd177, %rd176, %rd127;
	st.global.f32 	[%rd177+28], %f26;
	add.s32 	%r31, %r31, 8;
$L__BB0_8:
	setp.eq.s32 	%p11, %r8, 0;
	@%p11 bra 	$L__BB0_14;
	and.b32  	%r11, %r18, 3;
	setp.lt.u32 	%p12, %r8, 4;
	@%p12 bra 	$L__BB0_11;
	mul.wide.u32 	%rd178, %r31, 4;
	add.s64 	%rd179, %rd1, %rd178;
	ld.global.f32 	%f27, [%rd179];
	ld.global.u64 	%rd180, [%rd2];
	cvta.to.global.u64 	%rd181, %rd180;
	add.s64 	%rd183, %rd181, %rd14;
	ld.global.u64 	%rd184, [%rd183];
	cvta.to.global.u64 	%rd185, %rd184;
	add.s64 	%rd186, %rd185, %rd178;
	st.global.f32 	[%rd186], %f27;
	ld.global.f32 	%f28, [%rd179+4];
	ld.global.u64 	%rd187, [%rd2];
	cvta.to.global.u64 	%rd188, %rd187;
	add.s64 	%rd189, %rd188, %rd14;
	ld.global.u64 	%rd190, [%rd189];
	cvta.to.global.u64 	%rd191, %rd190;
	add.s64 	%rd192, %rd191, %rd178;
	st.global.f32 	[%rd192+4], %f28;
	ld.global.f32 	%f29, [%rd179+8];
	ld.global.u64 	%rd193, [%rd2];
	cvta.to.global.u64 	%rd194, %rd193;
	add.s64 	%rd195, %rd194, %rd14;
	ld.global.u64 	%rd196, [%rd195];
	cvta.to.global.u64 	%rd197, %rd196;
	add.s64 	%rd198, %rd197, %rd178;
	st.global.f32 	[%rd198+8], %f29;
	ld.global.f32 	%f30, [%rd179+12];
	ld.global.u64 	%rd199, [%rd2];
	cvta.to.global.u64 	%rd200, %rd199;
	add.s64 	%rd201, %rd200, %rd14;
	ld.global.u64 	%rd202, [%rd201];
	cvta.to.global.u64 	%rd203, %rd202;
	add.s64 	%rd204, %rd203, %rd178;
	st.global.f32 	[%rd204+12], %f30;
	add.s32 	%r31, %r31, 4;
$L__BB0_11:
	setp.eq.s32 	%p13, %r11, 0;
	@%p13 bra 	$L__BB0_14;
	mul.wide.u32 	%rd215, %r31, 4;
	neg.s32 	%r33, %r11;
$L__BB0_13:
	.pragma "nounroll";
	add.s64 	%rd205, %rd1, %rd215;
	ld.global.f32 	%f31, [%rd205];
	ld.global.u64 	%rd206, [%rd2];
	cvta.to.global.u64 	%rd207, %rd206;
	add.s64 	%rd209, %rd207, %rd14;
	ld.global.u64 	%rd210, [%rd209];
	cvta.to.global.u64 	%rd211, %rd210;
	add.s64 	%rd212, %rd211, %rd215;
	st.global.f32 	[%rd212], %f31;
	add.s64 	%rd215, %rd215, 4;
	add.s32 	%r33, %r33, 1;
	setp.ne.s32 	%p14, %r33, 0;
	@%p14 bra 	$L__BB0_13;
$L__BB0_14:
	ld.global.v2.u32 	{%r24, %r25}, [%rd2+8];
	add.s32 	%r26, %r25, 1;
	rem.s32 	%r27, %r26, %r24;
	st.global.u32 	[%rd2+12], %r27;
	ld.global.u32 	%r17, [%rd2+16];
	setp.ge.s32 	%p15, %r17, %r24;
	@%p15 bra 	$L__BB0_16;
	add.s32 	%r28, %r17, 1;
	st.global.u32 	[%rd2+16], %r28;
$L__BB0_16:
	ret;

}
	// .globl	_Z18apply_decay_kernelP12TemporalTubef
.visible .entry _Z18apply_decay_kernelP12TemporalTubef(
	.param .u64 .ptr .align 1 _Z18apply_decay_kernelP12TemporalTubef_param_0,
	.param .f32 _Z18apply_decay_kernelP12TemporalTubef_param_1
)
{
	.reg .pred 	%p<3>;
	.reg .b32 	%r<14>;
	.reg .b32 	%f<25>;
	.reg .b64 	%rd<7>;

	ld.param.u64 	%rd2, [_Z18apply_decay_kernelP12TemporalTubef_param_0];
	ld.param.f32 	%f1, [_Z18apply_decay_kernelP12TemporalTubef_param_1];
	cvta.to.global.u64 	%rd1, %rd2;
	mov.u32 	%r3, %ctaid.x;
	mov.u32 	%r4, %ntid.x;
	mov.u32 	%r5, %tid.x;
	mad.lo.s32 	%r1, %r3, %r4, %r5;
	ld.global.u32 	%r2, [%rd1+16];
	setp.ge.s32 	%p1, %r1, %r2;
	@%p1 bra 	$L__BB1_2;
	ld.global.v2.u32 	{%r6, %r7}, [%rd1+8];
	add.s32 	%r8, %r7, %r1;
	sub.s32 	%r9, %r8, %r2;
	add.s32 	%r10, %r9, %r6;
	rem.s32 	%r11, %r10, %r6;
	ld.global.u64 	%rd3, [%rd1];
	cvta.to.global.u64 	%rd4, %rd3;
	mul.wide.s32 	%rd5, %r11, 24;
	add.s64 	%rd6, %rd4, %rd5;
	ld.global.f32 	%f2, [%rd1+20];
	ld.global.f32 	%f3, [%rd6+12];
	sub.f32 	%f4, %f2, %f3;
	neg.f32 	%f5, %f4;
	ld.global.f32 	%f6, [%rd1+24];
	mul.f32 	%f7, %f6, %f5;
	fma.rn.f32 	%f8, %f7, 0f3BBB989D, 0f3F000000;
	cvt.sat.f32.f32 	%f9, %f8;
	mov.f32 	%f10, 0f4B400001;
	mov.f32 	%f11, 0f437C0000;
	fma.rm.f32 	%f12, %f9, %f11, %f10;
	add.f32 	%f13, %f12, 0fCB40007F;
	neg.f32 	%f14, %f13;
	fma.rn.f32 	%f15, %f7, 0f3FB8AA3B, %f14;
	fma.rn.f32 	%f16, %f7, 0f32A57060, %f15;
	mov.b32 	%r12, %f12;
	shl.b32 	%r13, %r12, 23;
	mov.b32 	%f17, %r13;
	ex2.approx.ftz.f32 	%f18, %f16;
	mul.f32 	%f19, %f18, %f17;
	ld.global.f32 	%f20, [%rd6+20];
	fma.rn.f32 	%f21, %f20, 0f3F000000, 0f3F800000;
	mul.f32 	%f22, %f21, %f19;
	st.global.f32 	[%rd6+16], %f22;
$L__BB1_2:
	setp.ne.s32 	%p2, %r1, 0;
	@%p2 bra 	$L__BB1_4;
	ld.global.f32 	%f23, [%rd1+20];
	add.f32 	%f24, %f1, %f23;
	st.global.f32 	[%rd1+20], %f24;
$L__BB1_4:
	ret;

}
	// .globl	_Z20recall_memory_kernelP12TemporalTubePfS1_ii
.visible .entry _Z20recall_memory_kernelP12TemporalTubePfS1_ii(
	.param .u64 .ptr .align 1 _Z20recall_memory_kernelP12TemporalTubePfS1_ii_param_0,
	.param .u64 .ptr .align 1 _Z20recall_memory_kernelP12TemporalTubePfS1_ii_param_1,
	.param .u64 .ptr .align 1 _Z20recall_memory_kernelP12TemporalTubePfS1_ii_param_2,
	.param .u32 _Z20recall_memory_kernelP12TemporalTubePfS1_ii_param_3,
	.param .u32 _Z20recall_memory_kernelP12TemporalTubePfS1_ii_param_4
)
{
	.reg .pred 	%p<36>;
	.reg .b32 	%r<79>;
	.reg .b32 	%f<223>;
	.reg .b64 	%rd<66>;

	ld.param.u64 	%rd27, [_Z20recall_memory_kernelP12TemporalTubePfS1_ii_param_0];
	ld.param.u64 	%rd25, [_Z20recall_memory_kernelP12TemporalTubePfS1_ii_param_1];
	ld.param.u32 	%r39, [_Z20recall_memory_kernelP12TemporalTubePfS1_ii_param_3];
	ld.param.u32 	%r40, [_Z20recall_memory_kernelP12TemporalTubePfS1_ii_param_4];
	cvta.to.global.u64 	%rd1, %rd25;
	cvta.to.global.u64 	%rd2, %rd27;
	mov.u32 	%r41, %ctaid.x;
	mov.u32 	%r42, %ntid.x;
	mov.u32 	%r43, %tid.x;
	mad.lo.s32 	%r1, %r41, %r42, %r43;
	setp.ge.s32 	%p1, %r1, %r40;
	@%p1 bra 	$L__BB2_46;
	ld.global.u32 	%r2, [%rd2+16];
	setp.lt.s32 	%p2, %r2, 1;
	mov.f32 	%f194, 0f00000000;
	mov.f32 	%f195, %f194;
	@%p2 bra 	$L__BB2_45;
	ld.global.v2.u32 	{%r3, %r4}, [%rd2+8];
	ld.global.u64 	%rd28, [%rd2];
	cvta.to.global.u64 	%rd3, %rd28;
	setp.eq.s64 	%p3, %rd25, 0;
	@%p3 bra 	$L__BB2_6;
	cvt.rn.f32.s32 	%f1, %r39;
	mov.f32 	%f195, 0f00000000;
	mov.b32 	%r73, 0;
	mul.wide.s32 	%rd38, %r1, 4;
	sqrt.rn.f32 	%f155, %f1;
	mov.f32 	%f194, %f195;
$L__BB2_4:
	add.s32 	%r45, %r4, %r73;
	sub.s32 	%r46, %r45, %r2;
	add.s32 	%r47, %r46, %r3;
	rem.s32 	%r48, %r47, %r3;
	mul.wide.s32 	%rd29, %r48, 24;
	add.s64 	%rd14, %rd3, %rd29;
	ld.global.u64 	%rd15, [%rd14];
	setp.ne.s64 	%p4, %rd15, 0;
	@%p4 bra 	$L__BB2_27;
	ld.global.u32 	%r78, [%rd14+8];
	mov.f32 	%f218, 0f3F000000;
	bra.uni 	$L__BB2_42;
$L__BB2_6:
	and.b32  	%r5, %r2, 3;
	setp.lt.u32 	%p21, %r2, 4;
	mov.f32 	%f195, 0f00000000;
	mov.b32 	%r70, 0;
	mov.f32 	%f194, %f195;
	@%p21 bra 	$L__BB2_21;
	and.b32  	%r70, %r2, 2147483644;
	neg.s32 	%r69, %r70;
	add.s32 	%r52, %r4, %r3;
	sub.s32 	%r53, %r52, %r2;
	add.s32 	%r68, %r53, 3;
	mov.f32 	%f195, 0f00000000;
	mul.wide.s32 	%rd42, %r1, 4;
$L__BB2_8:
	add.s32 	%r11, %r68, -2;
	add.s32 	%r54, %r68, -3;
	rem.s32 	%r55, %r54, %r3;
	mul.wide.s32 	%rd40, %r55, 24;
	add.s64 	%rd4, %rd3, %rd40;
	ld.global.f32 	%f4, [%rd4+16];
	ld.global.u32 	%r56, [%rd4+8];
	setp.ge.s32 	%p22, %r1, %r56;
	@%p22 bra 	$L__BB2_11;
	ld.global.u64 	%rd5, [%rd4];
	setp.eq.s64 	%p23, %rd5, 0;
	@%p23 bra 	$L__BB2_11;
	mul.f32 	%f178, %f4, 0f3F000000;
	cvta.to.global.u64 	%rd41, %rd5;
	add.s64 	%rd43, %rd41, %rd42;
	ld.global.f32 	%f179, [%rd43];
	fma.rn.f32 	%f194, %f178, %f179, %f194;
	add.f32 	%f195, %f195, %f178;
$L__BB2_11:
	rem.s32 	%r57, %r11, %r3;
	mul.wide.s32 	%rd44, %r57, 24;
	add.s64 	%rd6, %rd3, %rd44;
	ld.global.f32 	%f9, [%rd6+16];
	ld.global.u32 	%r58, [%rd6+8];
	setp.ge.s32 	%p24, %r1, %r58;
	@%p24 bra 	$L__BB2_14;
	ld.global.u64 	%rd7, [%rd6];
	setp.eq.s64 	%p25, %rd7, 0;
	@%p25 bra 	$L__BB2_14;
	mul.f32 	%f180, %f9, 0f3F000000;
	cvta.to.global.u64 	%rd45, %rd7;
	add.s64 	%rd47, %rd45, %rd42;
	ld.global.f32 	%f181, [%rd47];
	fma.rn.f32 	%f194, %f180, %f181, %f194;
	add.f32 	%f195, %f195, %f180;
$L__BB2_14:
	add.s32 	%r59, %r11, 1;
	rem.s32 	%r60, %r59, %r3;
	mul.wide.s32 	%rd48, %r60, 24;
	add.s64 	%rd8, %rd3, %rd48;
	ld.global.f32 	%f14, [%rd8+16];
	ld.global.u32 	%r61, [%rd8+8];
	setp.ge.s32 	%p26, %r1, %r61;
	@%p26 bra 	$L__BB2_17;
	ld.global.u64 	%rd9, [%rd8];
	setp.eq.s64 	%p27, %rd9, 0;
	@%p27 bra 	$L__BB2_17;
	mul.f32 	%f182, %f14, 0f3F000000;
	cvta.to.global.u64 	%rd49, %rd9;
	add.s64 	%rd51, %rd49, %rd42;
	ld.global.f32 	%f183, [%rd51];
	fma.rn.f32 	%f194, %f182, %f183, %f194;
	add.f32 	%f195, %f195, %f182;
$L__BB2_17:
	rem.s32 	%r62, %r68, %r3;
	mul.wide.s32 	%rd52, %r62, 24;
	add.s64 	%rd10, %rd3, %rd52;
	ld.global.f32 	%f19, [%rd10+16];
	ld.global.u32 	%r63, [%rd10+8];
	setp.ge.s32 	%p28, %r1, %r63;
	@%p28 bra 	$L__BB2_20;
	ld.global.u64 	%rd11, [%rd10];
	setp.eq.s64 	%p29, %rd11, 0;
	@%p29 bra 	$L__BB2_20;
	mul.f32 	%f184, %f19, 0f3F000000;
	cvta.to.global.u64 	%rd53, %rd11;
	add.s64 	%rd55, %rd53, %rd42;
	ld.global.f32 	%f185, [%rd55];
	fma.rn.f32 	%f194, %f184, %f185, %f194;
	add.f32 	%f195, %f195, %f184;
$L__BB2_20:
	add.s32 	%r69, %r69, 4;
	add.s32 	%r68, %r68, 4;
	setp.ne.s32 	%p30, %r69, 0;
	@%p30 bra 	$L__BB2_8;
$L__BB2_21:
	setp.eq.s32 	%p31, %r5, 0;
	@%p31 bra 	$L__BB2_45;
	add.s32 	%r64, %r4, %r3;
	add.s32 	%r65, %r64, %r70;
	sub.s32 	%r72, %r65, %r2;
	neg.s32 	%r71, %r5;
	mul.wide.s32 	%rd58, %r1, 4;
$L__BB2_23:
	.pragma "nounroll";
	rem.s32 	%r66, %r72, %r3;
	mul.wide.s32 	%rd56, %r66, 24;
	add.s64 	%rd12, %rd3, %rd56;
	ld.global.f32 	%f30, [%rd12+16];
	ld.global.u32 	%r67, [%rd12+8];
	setp.ge.s32 	%p32, %r1, %r67;
	@%p32 bra 	$L__BB2_26;
	ld.global.u64 	%rd13, [%rd12];
	setp.eq.s64 	%p33, %rd13, 0;
	@%p33 bra 	$L__BB2_26;
	mul.f32 	%f186, %f30, 0f3F000000;
	cvta.to.global.u64 	%rd57, %rd13;
	add.s64 	%rd59, %rd57, %rd58;
	ld.global.f32 	%f187, [%rd59];
	fma.rn.f32 	%f194, %f186, %f187, %f194;
	add.f32 	%f195, %f195, %f186;
$L__BB2_26:
	add.s32 	%r72, %r72, 1;
	add.s32 	%r71, %r71, 1;
	setp.eq.s32 	%p34, %r71, 0;
	@%p34 bra 	$L__BB2_45;
	bra.uni 	$L__BB2_23;
$L__BB2_27:
	ld.global.u32 	%r78, [%rd14+8];
	min.s32 	%r24, %r39, %r78;
	setp.lt.s32 	%p5, %r24, 1;
	mov.f32 	%f217, 0f00000000;
	@%p5 bra 	$L__BB2_41;
	cvta.to.global.u64 	%rd16, %rd15;
	setp.lt.u32 	%p6, %r24, 16;
	mov.f32 	%f217, 0f00000000;
	mov.b32 	%r76, 0;
	@%p6 bra 	$L__BB2_31;
	add.s64 	%rd65, %rd1, 32;
	and.b32  	%r50, %r24, 2147483632;
	neg.s32 	%r74, %r50;
	add.s64 	%rd64, %rd16, 32;
	mov.f32 	%f217, 0f00000000;
$L__BB2_30:
	.pragma "nounroll";
	and.b32  	%r76, %r24, 2147483632;
	ld.global.f32 	%f66, [%rd65+-32];
	ld.global.f32 	%f67, [%rd64+-32];
	fma.rn.f32 	%f68, %f66, %f67, %f217;
	ld.global.f32 	%f69, [%rd65+-28];
	ld.global.f32 	%f70, [%rd64+-28];
	fma.rn.f32 	%f71, %f69, %f70, %f68;
	ld.global.f32 	%f72, [%rd65+-24];
	ld.global.f32 	%f73, [%rd64+-24];
	fma.rn.f32 	%f74, %f72, %f73, %f71;
	ld.global.f32 	%f75, [%rd65+-20];
	ld.global.f32 	%f76, [%rd64+-20];
	fma.rn.f32 	%f77, %f75, %f76, %f74;
	ld.global.f32 	%f78, [%rd65+-16];
	ld.global.f32 	%f79, [%rd64+-16];
	fma.rn.f32 	%f80, %f78, %f79, %f77;
	ld.global.f32 	%f81, [%rd65+-12];
	ld.global.f32 	%f82, [%rd64+-12];
	fma.rn.f32 	%f83, %f81, %f82, %f80;
	ld.global.f32 	%f84, [%rd65+-8];
	ld.global.f32 	%f85, [%rd64+-8];
	fma.rn.f32 	%f86, %f84, %f85, %f83;
	ld.global.f32 	%f87, [%rd65+-4];
	ld.global.f32 	%f88, [%rd64+-4];
	fma.rn.f32 	%f89, %f87, %f88, %f86;
	ld.global.f32 	%f90, [%rd65];
	ld.global.f32 	%f91, [%rd64];
	fma.rn.f32 	%f92, %f90, %f91, %f89;
	ld.global.f32 	%f93, [%rd65+4];
	ld.global.f32 	%f94, [%rd64+4];
	fma.rn.f32 	%f95, %f93, %f94, %f92;
	ld.global.f32 	%f96, [%rd65+8];
	ld.global.f32 	%f97, [%rd64+8];
	fma.rn.f32 	%f98, %f96, %f97, %f95;
	ld.global.f32 	%f99, [%rd65+12];
	ld.global.f32 	%f100, [%rd64+12];
	fma.rn.f32 	%f101, %f99, %f100, %f98;
	ld.global.f32 	%f102, [%rd65+16];
	ld.global.f32 	%f103, [%rd64+16];
	fma.rn.f32 	%f104, %f102, %f103, %f101;
	ld.global.f32 	%f105, [%rd65+20];
	ld.global.f32 	%f106, [%rd64+20];
	fma.rn.f32 	%f107, %f105, %f106, %f104;
	ld.global.f32 	%f108, [%rd65+24];
	ld.global.f32 	%f109, [%rd64+24];
	fma.rn.f32 	%f110, %f108, %f109, %f107;
	ld.global.f32 	%f111, [%rd65+28];
	ld.global.f32 	%f112, [%rd64+28];
	fma.rn.f32 	%f217, %f111, %f112, %f110;
	add.s32 	%r74, %r74, 16;
	add.s64 	%rd65, %rd65, 64;
	add.s64 	%rd64, %rd64, 64;
	setp.ne.s32 	%p7, %r74, 0;
	@%p7 bra 	$L__BB2_30;
$L__BB2_31:
	and.b32  	%r30, %r24, 15;
	setp.eq.s32 	%p8, %r30, 0;
	@%p8 bra 	$L__BB2_41;
	setp.lt.u32 	%p9, %r30, 8;
	@%p9 bra 	$L__BB2_34;
	mul.wide.u32 	%rd30, %r76, 4;
	add.s64 	%rd31, %rd1, %rd30;
	ld.global.f32 	%f114, [%rd31];
	add.s64 	%rd32, %rd16, %rd30;
	ld.global.f32 	%f115, [%rd32];
	fma.rn.f32 	%f116, %f114, %f115, %f217;
	ld.global.f32 	%f117, [%rd31+4];
	ld.global.f32 	%f118, [%rd32+4];
	fma.rn.f32 	%f119, %f117, %f118, %f116;
	ld.global.f32 	%f120, [%rd31+8];
	ld.global.f32 	%f121, [%rd32+8];
	fma.rn.f32 	%f122, %f120, %f121, %f119;
	ld.global.f32 	%f123, [%rd31+12];
	ld.global.f32 	%f124, [%rd32+12];
	fma.rn.f32 	%f125, %f123, %f124, %f122;
	ld.global.f32 	%f126, [%rd31+16];
	ld.global.f32 	%f127, [%rd32+16];
	fma.rn.f32 	%f128, %f126, %f127, %f125;
	ld.global.f32 	%f129, [%rd31+20];
	ld.global.f32 	%f130, [%rd32+20];
	fma.rn.f32 	%f131, %f129, %f130, %f128;
	ld.global.f32 	%f132, [%rd31+24];
	ld.global.f32 	%f133, [%rd32+24];
	fma.rn.f32 	%f134, %f132, %f133, %f131;
	ld.global.f32 	%f135, [%rd31+28];
	ld.global.f32 	%f136, [%rd32+28];
	fma.rn.f32 	%f217, %f135, %f136, %f134;
	add.s32 	%r76, %r76, 8;
$L__BB2_34:
	and.b32  	%r33, %r24, 7;
	setp.eq.s32 	%p10, %r33, 0;
	@%p10 bra 	$L__BB2_41;
	and.b32  	%r34, %r24, 3;
	setp.lt.u32 	%p11, %r33, 4;
	@%p11 bra 	$L__BB2_37;
	mul.wide.u32 	%rd33, %r76, 4;
	add.s64 	%rd34, %rd1, %rd33;
	ld.global.f32 	%f138, [%rd34];
	add.s64 	%rd35, %rd16, %rd33;
	ld.global.f32 	%f139, [%rd35];
	fma.rn.f32 	%f140, %f138, %f139, %f217;
	ld.global.f32 	%f141, [%rd34+4];
	ld.global.f32 	%f142, [%rd35+4];
	fma.rn.f32 	%f143, %f141, %f142, %f140;
	ld.global.f32 	%f144, [%rd34+8];
	ld.global.f32 	%f145, [%rd35+8];
	fma.rn.f32 	%f146, %f144, %f145, %f143;
	ld.global.f32 	%f147, [%rd34+12];
	ld.global.f32 	%f148, [%rd35+12];
	fma.rn.f32 	%f217, %f147, %f148, %f146;
	add.s32 	%r76, %r76, 4;
$L__BB2_37:
	setp.eq.s32 	%p12, %r34, 0;
	@%p12 bra 	$L__BB2_41;
	mul.wide.u32 	%rd36, %r76, 4;
	add.s64 	%rd23, %rd1, %rd36;
	ld.global.f32 	%f149, [%rd23];
	add.s64 	%rd24, %rd16, %rd36;
	ld.global.f32 	%f150, [%rd24];
	fma.rn.f32 	%f217, %f149, %f150, %f217;
	setp.eq.s32 	%p13, %r34, 1;
	@%p13 bra 	$L__BB2_41;
	ld.global.f32 	%f151, [%rd23+4];
	ld.global.f32 	%f152, [%rd24+4];
	fma.rn.f32 	%f217, %f151, %f152, %f217;
	setp.eq.s32 	%p14, %r34, 2;
	@%p14 bra 	$L__BB2_41;
	ld.global.f32 	%f153, [%rd23+8];
	ld.global.f32 	%f154, [%rd24+8];
	fma.rn.f32 	%f217, %f153, %f154, %f217;
$L__BB2_41:
	div.rn.f32 	%f156, %f217, %f155;
	abs.f32 	%f157, %f156;
	mul.f32 	%f158, %f157, 0f4038AA3B;
	ex2.approx.ftz.f32 	%f159, %f158;
	add.f32 	%f160, %f159, 0f3F800000;
	rcp.approx.ftz.f32 	%f161, %f160;
	fma.rn.f32 	%f162, %f161, 0fC0000000, 0f3F800000;
	setp.ge.f32 	%p15, %f157, 0f41102CB4;
	selp.f32 	%f163, 0f3F800000, %f162, %p15;
	copysign.f32 	%f164, %f156, %f163;
	mul.f32 	%f165, %f156, %f156;
	fma.rn.f32 	%f166, %f165, 0f3C80F082, 0fBD563CAE;
	fma.rn.f32 	%f167, %f166, %f165, 0f3E085941;
	fma.rn.f32 	%f168, %f167, %f165, 0fBEAAA9ED;
	fma.rn.f32 	%f169, %f168, %f165, 0f00000000;
	fma.rn.f32 	%f170, %f169, %f156, %f156;
	setp.ge.f32 	%p16, %f157, 0f3F19999A;
	selp.f32 	%f171, %f164, %f170, %p16;
	fma.rn.f32 	%f218, %f171, 0f3F000000, 0f3F000000;
$L__BB2_42:
	setp.eq.s64 	%p17, %rd15, 0;
	ld.global.f32 	%f173, [%rd14+16];
	mul.f32 	%f53, %f218, %f173;
	setp.ge.s32 	%p18, %r1, %r78;
	or.pred  	%p19, %p18, %p17;
	@%p19 bra 	$L__BB2_44;
	cvta.to.global.u64 	%rd37, %rd15;
	add.s64 	%rd39, %rd37, %rd38;
	ld.global.f32 	%f174, [%rd39];
	fma.rn.f32 	%f194, %f53, %f174, %f194;
	add.f32 	%f195, %f195, %f53;
$L__BB2_44:
	add.s32 	%r73, %r73, 1;
	setp.ne.s32 	%p20, %r73, %r2;
	@%p20 bra 	$L__BB2_4;
$L__BB2_45:
	ld.param.u64 	%rd63, [_Z20recall_memory_kernelP12TemporalTubePfS1_ii_param_2];
	setp.gt.f32 	%p35, %f195, 0f00000000;
	div.rn.f32 	%f188, %f194, %f195;
	selp.f32 	%f189, %f188, 0f00000000, %p35;
	cvta.to.global.u64 	%rd60, %rd63;
	mul.wide.s32 	%rd61, %r1, 4;
	add.s64 	%rd62, %rd60, %rd61;
	st.global.f32 	[%rd62], %f189;
$L__BB2_46:
	ret;

}
	// .globl	_Z21prune_memories_kernelP12TemporalTubef
.visible .entry _Z21prune_memories_kernelP12TemporalTubef(
	.param .u64 .ptr .align 1 _Z21prune_memories_kernelP12TemporalTubef_param_0,
	.param .f32 _Z21prune_memories_kernelP12TemporalTubef_param_1
)
{
	.reg .pred 	%p<8>;
	.reg .b32 	%r<58>;
	.reg .b32 	%f<5>;
	.reg .b64 	%rd<13>;

	ld.param.u64 	%rd5, [_Z21prune_memories_kernelP12TemporalTubef_param_0];
	ld.param.f32 	%f1, [_Z21prune_memories_kernelP12TemporalTubef_param_1];
	cvta.to.global.u64 	%rd1, %rd5;
	mov.u32 	%r1, %ctaid.x;
	mov.u32 	%r27, %ntid.x;
	mov.u32 	%r2, %tid.x;
	mad.lo.s32 	%r3, %r1, %r27, %r2;
	ld.global.u32 	%r4, [%rd1+16];
	setp.ge.s32 	%p1, %r3, %r4;
	@%p1 bra 	$L__BB3_3;
	ld.global.v2.u32 	{%r28, %r29}, [%rd1+8];
	add.s32 	%r30, %r29, %r3;
	sub.s32 	%r31, %r30, %r4;
	add.s32 	%r32, %r31, %r28;
	rem.s32 	%r33, %r32, %r28;
	ld.global.u64 	%rd6, [%rd1];
	mul.wide.s32 	%rd7, %r33, 24;
	add.s64 	%rd2, %rd6, %rd7;
	ld.f32 	%f2, [%rd2+16];
	setp.geu.f32 	%p2, %f2, %f1;
	@%p2 bra 	$L__BB3_3;
	mov.b32 	%r34, 0;
	st.u32 	[%rd2+8], %r34;
$L__BB3_3:
	or.b32  	%r35, %r2, %r1;
	setp.ne.s32 	%p3, %r35, 0;
	@%p3 bra 	$L__BB3_12;
	ld.global.u32 	%r52, [%rd1+16];
	setp.lt.s32 	%p4, %r52, 1;
	mov.b32 	%r56, 0;
	@%p4 bra 	$L__BB3_11;
	ld.global.u32 	%r54, [%rd1+8];
	mov.b32 	%r48, 0;
	mov.u32 	%r56, %r48;
$L__BB3_6:
	ld.global.u32 	%r38, [%rd1+12];
	add.s32 	%r39, %r38, %r48;
	sub.s32 	%r40, %r39, %r52;
	add.s32 	%r41, %r40, %r54;
	rem.s32 	%r13, %r41, %r54;
	ld.global.u64 	%rd3, [%rd1];
	mul.wide.s32 	%rd8, %r13, 24;
	add.s64 	%rd9, %rd3, %rd8;
	add.s64 	%rd4, %rd9, 8;
	ld.u32 	%r14, [%rd9+8];
	setp.lt.s32 	%p5, %r14, 1;
	@%p5 bra 	$L__BB3_10;
	setp.eq.s32 	%p6, %r13, %r56;
	@%p6 bra 	$L__BB3_9;
	mul.wide.s32 	%rd10, %r56, 24;
	add.s64 	%rd11, %rd3, %rd10;
	ld.u64 	%rd12, [%rd4+-8];
	ld.u32 	%r42, [%rd4+4];
	ld.v2.f32 	{%f3, %f4}, [%rd4+8];
	st.u64 	[%rd11], %rd12;
	st.v2.u32 	[%rd11+8], {%r14, %r42};
	st.v2.f32 	[%rd11+16], {%f3, %f4};
	ld.global.u32 	%r54, [%rd1+8];
	ld.global.u32 	%r52, [%rd1+16];
$L__BB3_9:
	add.s32 	%r43, %r56, 1;
	rem.s32 	%r56, %r43, %r54;
$L__BB3_10:
	add.s32 	%r48, %r48, 1;
	setp.lt.s32 	%p7, %r48, %r52;
	@%p7 bra 	$L__BB3_6;
$L__BB3_11:
	st.global.u32 	[%rd1+16], %r56;
$L__BB3_12:
	ret;

}
	// .globl	_Z27consolidate_memories_kernelP12TemporalTubef
.visible .entry _Z27consolidate_memories_kernelP12TemporalTubef(
	.param .u64 .ptr .align 1 _Z27consolidate_memories_kernelP12TemporalTubef_param_0,
	.param .f32 _Z27consolidate_memories_kernelP12TemporalTubef_param_1
)
{
	.reg .pred 	%p<22>;
	.reg .b16 	%rs<5>;
	.reg .b32 	%r<59>;
	.reg .b32 	%f<135>;
	.reg .b64 	%rd<39>;
	// demoted variable
	.shared .align 1 .b8 _ZZ27consolidate_memories_kernelP12TemporalTubefE6merged[1024];
	ld.param.u64 	%rd16, [_Z27consolidate_memories_kernelP12TemporalTubef_param_0];
	ld.param.f32 	%f17, [_Z27consolidate_memories_kernelP12TemporalTubef_param_1];
	cvta.to.global.u64 	%rd1, %rd16;
	mov.u32 	%r1, %tid.x;
	ld.global.u32 	%r27, [%rd1+16];
	setp.ge.s32 	%p1, %r1, %r27;
	mov.u32 	%r28, _ZZ27consolidate_memories_kernelP12TemporalTubefE6merged;
	add.s32 	%r2, %r28, %r1;
	@%p1 bra 	$L__BB4_2;
	mov.b16 	%rs1, 0;
	st.shared.u8 	[%r2], %rs1;
$L__BB4_2:
	bar.sync 	0;
	ld.global.u32 	%r51, [%rd1+16];
	setp.ge.s32 	%p2, %r1, %r51;
	@%p2 bra 	$L__BB4_30;
	ld.shared.u8 	%rs2, [%r2];
	setp.ne.s16 	%p3, %rs2, 0;
	@%p3 bra 	$L__BB4_30;
	ld.global.v2.u32 	{%r29, %r30}, [%rd1+8];
	add.s32 	%r31, %r30, %r1;
	sub.s32 	%r32, %r31, %r51;
	add.s32 	%r33, %r32, %r29;
	rem.s32 	%r4, %r33, %r29;
	add.s32 	%r52, %r1, 1;
	setp.ge.u32 	%p4, %r52, %r51;
	@%p4 bra 	$L__BB4_30;
	ld.global.u64 	%rd17, [%rd1];
	cvta.to.global.u64 	%rd18, %rd17;
	mul.wide.s32 	%rd19, %r4, 24;
	add.s64 	%rd2, %rd18, %rd19;
$L__BB4_6:
	add.s32 	%r8, %r28, %r52;
	ld.shared.u8 	%rs3, [%r8];
	setp.ne.s16 	%p5, %rs3, 0;
	mov.f32 	%f134, 0f00000000;
	@%p5 bra 	$L__BB4_29;
	ld.global.v2.u32 	{%r35, %r36}, [%rd1+8];
	add.s32 	%r37, %r36, %r52;
	sub.s32 	%r38, %r37, %r51;
	add.s32 	%r39, %r38, %r35;
	rem.s32 	%r40, %r39, %r35;
	ld.global.u64 	%rd20, [%rd1];
	cvta.to.global.u64 	%rd21, %rd20;
	mul.wide.s32 	%rd22, %r40, 24;
	add.s64 	%rd3, %rd21, %rd22;
	ld.global.u64 	%rd4, [%rd2];
	setp.eq.s64 	%p6, %rd4, 0;
	@%p6 bra 	$L__BB4_24;
	ld.global.u64 	%rd5, [%rd3];
	setp.eq.s64 	%p7, %rd5, 0;
	@%p7 bra 	$L__BB4_24;
	ld.global.u32 	%r41, [%rd2+8];
	ld.global.u32 	%r42, [%rd3+8];
	min.s32 	%r9, %r41, %r42;
	setp.lt.s32 	%p8, %r9, 1;
	mov.f32 	%f133, 0f00000000;
	@%p8 bra 	$L__BB4_23;
	cvta.to.global.u64 	%rd6, %rd4;
	cvta.to.global.u64 	%rd7, %rd5;
	and.b32  	%r10, %r9, 15;
	setp.lt.u32 	%p9, %r9, 16;
	mov.f32 	%f133, 0f00000000;
	mov.b32 	%r55, 0;
	@%p9 bra 	$L__BB4_13;
	and.b32  	%r55, %r9, 2147483632;
	neg.s32 	%r53, %r55;
	add.s64 	%rd38, %rd6, 32;
	add.s64 	%rd37, %rd7, 32;
	mov.f32 	%f133, 0f00000000;
$L__BB4_12:
	.pragma "nounroll";
	ld.global.f32 	%f24, [%rd38+-32];
	ld.global.f32 	%f25, [%rd37+-32];
	fma.rn.f32 	%f26, %f24, %f25, %f133;
	ld.global.f32 	%f27, [%rd38+-28];
	ld.global.f32 	%f28, [%rd37+-28];
	fma.rn.f32 	%f29, %f27, %f28, %f26;
	ld.global.f32 	%f30, [%rd38+-24];
	ld.global.f32 	%f31, [%rd37+-24];
	fma.rn.f32 	%f32, %f30, %f31, %f29;
	ld.global.f32 	%f33, [%rd38+-20];
	ld.global.f32 	%f34, [%rd37+-20];
	fma.rn.f32 	%f35, %f33, %f34, %f32;
	ld.global.f32 	%f36, [%rd38+-16];
	ld.global.f32 	%f37, [%rd37+-16];
	fma.rn.f32 	%f38, %f36, %f37, %f35;
	ld.global.f32 	%f39, [%rd38+-12];
	ld.global.f32 	%f40, [%rd37+-12];
	fma.rn.f32 	%f41, %f39, %f40, %f38;
	ld.global.f32 	%f42, [%rd38+-8];
	ld.global.f32 	%f43, [%rd37+-8];
	fma.rn.f32 	%f44, %f42, %f43, %f41;
	ld.global.f32 	%f45, [%rd38+-4];
	ld.global.f32 	%f46, [%rd37+-4];
	fma.rn.f32 	%f47, %f45, %f46, %f44;
	ld.global.f32 	%f48, [%rd38];
	ld.global.f32 	%f49, [%rd37];
	fma.rn.f32 	%f50, %f48, %f49, %f47;
	ld.global.f32 	%f51, [%rd38+4];
	ld.global.f32 	%f52, [%rd37+4];
	fma.rn.f32 	%f53, %f51, %f52, %f50;
	ld.global.f32 	%f54, [%rd38+8];
	ld.global.f32 	%f55, [%rd37+8];
	fma.rn.f32 	%f56, %f54, %f55, %f53;
	ld.global.f32 	%f57, [%rd38+12];
	ld.global.f32 	%f58, [%rd37+12];
	fma.rn.f32 	%f59, %f57, %f58, %f56;
	ld.global.f32 	%f60, [%rd38+16];
	ld.global.f32 	%f61, [%rd37+16];
	fma.rn.f32 	%f62, %f60, %f61, %f59;
	ld.global.f32 	%f63, [%rd38+20];
	ld.global.f32 	%f64, [%rd37+20];
	fma.rn.f32 	%f65, %f63, %f64, %f62;
	ld.global.f32 	%f66, [%rd38+24];
	ld.global.f32 	%f67, [%rd37+24];
	fma.rn.f32 	%f68, %f66, %f67, %f65;
	ld.global.f32 	%f69, [%rd38+28];
	ld.global.f32 	%f70, [%rd37+28];
	fma.rn.f32 	%f133, %f69, %f70, %f68;
	add.s32 	%r53, %r53, 16;
	add.s64 	%rd38, %rd38, 64;
	add.s64 	%rd37, %rd37, 64;
	setp.ne.s32 	%p10, %r53, 0;
	@%p10 bra 	$L__BB4_12;
$L__BB4_13:
	setp.eq.s32 	%p11, %r10, 0;
	@%p11 bra 	$L__BB4_23;
	and.b32  	%r16, %r9, 7;
	setp.lt.u32 	%p12, %r10, 8;
	@%p12 bra 	$L__BB4_16;
	mul.wide.u32 	%rd23, %r55, 4;
	add.s64 	%rd24, %rd6, %rd23;
	ld.global.f32 	%f72, [%rd24];
	add.s64 	%rd25, %rd7, %rd23;
	ld.global.f32 	%f73, [%rd25];
	fma.rn.f32 	%f74, %f72, %f73, %f133;
	ld.global.f32 	%f75, [%rd24+4];
	ld.global.f32 	%f76, [%rd25+4];
	fma.rn.f32 	%f77, %f75, %f76, %f74;
	ld.global.f32 	%f78, [%rd24+8];
	ld.global.f32 	%f79, [%rd25+8];
	fma.rn.f32 	%f80, %f78, %f79, %f77;
	ld.global.f32 	%f81, [%rd24+12];
	ld.global.f32 	%f82, [%rd25+12];
	fma.rn.f32 	%f83, %f81, %f82, %f80;
	ld.global.f32 	%f84, [%rd24+16];
	ld.global.f32 	%f85, [%rd25+16];
	fma.rn.f32 	%f86, %f84, %f85, %f83;
	ld.global.f32 	%f87, [%rd24+20];
	ld.global.f32 	%f88, [%rd25+20];
	fma.rn.f32 	%f89, %f87, %f88, %f86;
	ld.global.f32 	%f90, [%rd24+24];
	ld.global.f32 	%f91, [%rd25+24];
	fma.rn.f32 	%f92, %f90, %f91, %f89;
	ld.global.f32 	%f93, [%rd24+28];
	ld.global.f32 	%f94, [%rd25+28];
	fma.rn.f32 	%f133, %f93, %f94, %f92;
	add.s32 	%r55, %r55, 8;
$L__BB4_16:
	setp.eq.s32 	%p13, %r16, 0;
	@%p13 bra 	$L__BB4_23;
	and.b32  	%r19, %r9, 3;
	setp.lt.u32 	%p14, %r16, 4;
	@%p14 bra 	$L__BB4_19;
	mul.wide.u32 	%rd26, %r55, 4;
	add.s64 	%rd27, %rd6, %rd26;
	ld.global.f32 	%f96, [%rd27];
	add.s64 	%rd28, %rd7, %rd26;
	ld.global.f32 	%f97, [%rd28];
	fma.rn.f32 	%f98, %f96, %f97, %f133;
	ld.global.f32 	%f99, [%rd27+4];
	ld.global.f32 	%f100, [%rd28+4];
	fma.rn.f32 	%f101, %f99, %f100, %f98;
	ld.global.f32 	%f102, [%rd27+8];
	ld.global.f32 	%f103, [%rd28+8];
	fma.rn.f32 	%f104, %f102, %f103, %f101;
	ld.global.f32 	%f105, [%rd27+12];
	ld.global.f32 	%f106, [%rd28+12];
	fma.rn.f32 	%f133, %f105, %f106, %f104;
	add.s32 	%r55, %r55, 4;
$L__BB4_19:
	setp.eq.s32 	%p15, %r19, 0;
	@%p15 bra 	$L__BB4_23;
	mul.wide.u32 	%rd29, %r55, 4;
	add.s64 	%rd14, %rd6, %rd29;
	ld.global.f32 	%f107, [%rd14];
	add.s64 	%rd15, %rd7, %rd29;
	ld.global.f32 	%f108, [%rd15];
	fma.rn.f32 	%f133, %f107, %f108, %f133;
	setp.eq.s32 	%p16, %r19, 1;
	@%p16 bra 	$L__BB4_23;
	ld.global.f32 	%f109, [%rd14+4];
	ld.global.f32 	%f110, [%rd15+4];
	fma.rn.f32 	%f133, %f109, %f110, %f133;
	setp.eq.s32 	%p17, %r19, 2;
	@%p17 bra 	$L__BB4_23;
	ld.global.f32 	%f111, [%rd14+8];
	ld.global.f32 	%f112, [%rd15+8];
	fma.rn.f32 	%f133, %f111, %f112, %f133;
$L__BB4_23:
	cvt.rn.f32.s32 	%f113, %r9;
	sqrt.rn.f32 	%f114, %f113;
	div.rn.f32 	%f134, %f133, %f114;
$L__BB4_24:
	setp.leu.f32 	%p18, %f134, %f17;
	@%p18 bra 	$L__BB4_29;
	ld.global.u32 	%r44, [%rd2+8];
	ld.global.u32 	%r45, [%rd3+8];
	min.s32 	%r46, %r44, %r45;
	setp.lt.s32 	%p19, %r46, 1;
	@%p19 bra 	$L__BB4_28;
	mov.b32 	%r57, 0;
$L__BB4_27:
	ld.global.u64 	%rd30, [%rd2];
	cvta.to.global.u64 	%rd31, %rd30;
	mul.wide.u32 	%rd32, %r57, 4;
	add.s64 	%rd33, %rd31, %rd32;
	ld.global.f32 	%f115, [%rd33];
	ld.global.u64 	%rd34, [%rd3];
	cvta.to.global.u64 	%rd35, %rd34;
	add.s64 	%rd36, %rd35, %rd32;
	ld.global.f32 	%f116, [%rd36];
	add.f32 	%f117, %f115, %f116;
	mul.f32 	%f118, %f117, 0f3F000000;
	st.global.f32 	[%rd33], %f118;
	add.s32 	%r57, %r57, 1;
	ld.global.u32 	%r48, [%rd2+8];
	ld.global.u32 	%r49, [%rd3+8];
	min.s32 	%r50, %r48, %r49;
	setp.lt.s32 	%p20, %r57, %r50;
	@%p20 bra 	$L__BB4_27;
$L__BB4_28:
	ld.global.v2.f32 	{%f119, %f120}, [%rd2+16];
	ld.global.f32 	%f121, [%rd3+20];
	max.f32 	%f122, %f120, %f121;
	st.global.f32 	[%rd2+20], %f122;
	ld.global.f32 	%f123, [%rd3+16];
	max.f32 	%f124, %f119, %f123;
	st.global.f32 	[%rd2+16], %f124;
	mov.b16 	%rs4, 1;
	st.shared.u8 	[%r8], %rs4;
	ld.global.u32 	%r51, [%rd1+16];
$L__BB4_29:
	add.s32 	%r52, %r52, 1;
	setp.lt.s32 	%p21, %r52, %r51;
	@%p21 bra 	$L__BB4_6;
$L__BB4_30:
	ret;

}
	// .globl	_Z16init_tube_kernelP12TemporalTubeif
.visible .entry _Z16init_tube_kernelP12TemporalTubeif(
	.param .u64 .ptr .align 1 _Z16init_tube_kernelP12TemporalTubeif_param_0,
	.param .u32 _Z16init_tube_kernelP12TemporalTubeif_param_1,
	.param .f32 _Z16init_tube_kernelP12TemporalTubeif_param_2
)
{
	.reg .pred 	%p<3>;
	.reg .b32 	%r<9>;
	.reg .b32 	%f<2>;
	.reg .b64 	%rd<15>;

	ld.param.u64 	%rd2, [_Z16init_tube_kernelP12TemporalTubeif_param_0];
	ld.param.u32 	%r2, [_Z16init_tube_kernelP12TemporalTubeif_param_1];
	ld.param.f32 	%f1, [_Z16init_tube_kernelP12TemporalTubeif_param_2];
	cvta.to.global.u64 	%rd1, %rd2;
	mov.u32 	%r3, %ctaid.x;
	mov.u32 	%r4, %ntid.x;
	mov.u32 	%r5, %tid.x;
	mad.lo.s32 	%r1, %r3, %r4, %r5;
	setp.ge.s32 	%p1, %r1, %r2;
	@%p1 bra 	$L__BB5_2;
	ld.global.u64 	%rd3, [%rd1];
	mul.wide.s32 	%rd4, %r1, 24;
	add.s64 	%rd5, %rd3, %rd4;
	mov.b64 	%rd6, 0;
	st.u64 	[%rd5], %rd6;
	ld.global.u64 	%rd7, [%rd1];
	add.s64 	%rd8, %rd7, %rd4;
	mov.b32 	%r6, 0;
	st.u32 	[%rd8+8], %r6;
	ld.global.u64 	%rd9, [%rd1];
	add.s64 	%rd10, %rd9, %rd4;
	st.u32 	[%rd10+12], %r6;
	ld.global.u64 	%rd11, [%rd1];
	add.s64 	%rd12, %rd11, %rd4;
	mov.b32 	%r7, 1065353216;
	st.u32 	[%rd12+16], %r7;
	ld.global.u64 	%rd13, [%rd1];
	add.s64 	%rd14, %rd13, %rd4;
	st.u32 	[%rd14+20], %r6;
$L__BB5_2:
	setp.ne.s32 	%p2, %r1, 0;
	@%p2 bra 	$L__BB5_4;
	mov.b32 	%r8, 0;
	st.global.v2.u32 	[%rd1+8], {%r2, %r8};
	st.global.v2.u32 	[%rd1+16], {%r8, %r8};
	st.global.f32 	[%rd1+24], %f1;
$L__BB5_4:
	ret;

}
	// .globl	_Z19memory_stats_kernelP12TemporalTubePfS1_Pi
.visible .entry _Z19memory_stats_kernelP12TemporalTubePfS1_Pi(
	.param .u64 .ptr .align 1 _Z19memory_stats_kernelP12TemporalTubePfS1_Pi_param_0,
	.param .u64 .ptr .align 1 _Z19memory_stats_kernelP12TemporalTubePfS1_Pi_param_1,
	.param .u64 .ptr .align 1 _Z19memory_stats_kernelP12TemporalTubePfS1_Pi_param_2,
	.param .u64 .ptr .align 1 _Z19memory_stats_kernelP12TemporalTubePfS1_Pi_param_3
)
{
	.reg .pred 	%p<7>;
	.reg .b32 	%r<37>;
	.reg .b32 	%f<21>;
	.reg .b64 	%rd<12>;
	// demoted variable
	.shared .align 4 .b8 _ZZ19memory_stats_kernelP12TemporalTubePfS1_PiE12shared_decay[1024];
	// demoted variable
	.shared .align 4 .b8 _ZZ19memory_stats_kernelP12TemporalTubePfS1_PiE17shared_importance[1024];
	// demoted variable
	.shared .align 4 .b8 _ZZ19memory_stats_kernelP12TemporalTubePfS1_PiE12shared_count[1024];
	ld.param.u64 	%rd6, [_Z19memory_stats_kernelP12TemporalTubePfS1_Pi_param_0];
	ld.param.u64 	%rd3, [_Z19memory_stats_kernelP12TemporalTubePfS1_Pi_param_1];
	ld.param.u64 	%rd4, [_Z19memory_stats_kernelP12TemporalTubePfS1_Pi_param_2];
	ld.param.u64 	%rd5, [_Z19memory_stats_kernelP12TemporalTubePfS1_Pi_param_3];
	cvta.to.global.u64 	%rd1, %rd6;
	mov.u32 	%r1, %tid.x;
	mov.u32 	%r12, %ctaid.x;
	mov.u32 	%r36, %ntid.x;
	mad.lo.s32 	%r3, %r12, %r36, %r1;
	ld.global.u32 	%r4, [%rd1+16];
	setp.ge.s32 	%p1, %r3, %r4;
	mov.b32 	%r35, 0;
	mov.f32 	%f19, 0f00000000;
	mov.f32 	%f20, 0f00000000;
	@%p1 bra 	$L__BB6_3;
	ld.global.v2.u32 	{%r14, %r15}, [%rd1+8];
	add.s32 	%r16, %r15, %r3;
	sub.s32 	%r17, %r16, %r4;
	add.s32 	%r18, %r17, %r14;
	rem.s32 	%r19, %r18, %r14;
	ld.global.u64 	%rd7, [%rd1];
	mul.wide.s32 	%rd8, %r19, 24;
	add.s64 	%rd2, %rd7, %rd8;
	ld.u32 	%r20, [%rd2+8];
	setp.lt.s32 	%p2, %r20, 1;
	@%p2 bra 	$L__BB6_3;
	ld.v2.f32 	{%f19, %f20}, [%rd2+16];
	mov.b32 	%r35, 1;
$L__BB6_3:
	shl.b32 	%r22, %r1, 2;
	mov.u32 	%r23, _ZZ19memory_stats_kernelP12TemporalTubePfS1_PiE12shared_decay;
	add.s32 	%r6, %r23, %r22;
	st.shared.f32 	[%r6], %f19;
	mov.u32 	%r24, _ZZ19memory_stats_kernelP12TemporalTubePfS1_PiE17shared_importance;
	add.s32 	%r7, %r24, %r22;
	st.shared.f32 	[%r7], %f20;
	mov.u32 	%r25, _ZZ19memory_stats_kernelP12TemporalTubePfS1_PiE12shared_count;
	add.s32 	%r8, %r25, %r22;
	st.shared.u32 	[%r8], %r35;
	bar.sync 	0;
	setp.lt.u32 	%p3, %r36, 2;
	@%p3 bra 	$L__BB6_7;
$L__BB6_4:
	shr.u32 	%r10, %r36, 1;
	setp.ge.u32 	%p4, %r1, %r10;
	@%p4 bra 	$L__BB6_6;
	shl.b32 	%r26, %r10, 2;
	add.s32 	%r27, %r6, %r26;
	ld.shared.f32 	%f7, [%r27];
	ld.shared.f32 	%f8, [%r6];
	add.f32 	%f9, %f7, %f8;
	st.shared.f32 	[%r6], %f9;
	add.s32 	%r28, %r7, %r26;
	ld.shared.f32 	%f10, [%r28];
	ld.shared.f32 	%f11, [%r7];
	add.f32 	%f12, %f10, %f11;
	st.shared.f32 	[%r7], %f12;
	add.s32 	%r29, %r8, %r26;
	ld.shared.u32 	%r30, [%r29];
	ld.shared.u32 	%r31, [%r8];
	add.s32 	%r32, %r31, %r30;
	st.shared.u32 	[%r8], %r32;
$L__BB6_6:
	bar.sync 	0;
	setp.gt.u32 	%p5, %r36, 3;
	mov.u32 	%r36, %r10;
	@%p5 bra 	$L__BB6_4;
$L__BB6_7:
	setp.ne.s32 	%p6, %r1, 0;
	@%p6 bra 	$L__BB6_9;
	ld.shared.f32 	%f13, [_ZZ19memory_stats_kernelP12TemporalTubePfS1_PiE12shared_decay];
	cvta.to.global.u64 	%rd9, %rd3;
	atom.global.add.f32 	%f14, [%rd9], %f13;
	ld.shared.f32 	%f15, [_ZZ19memory_stats_kernelP12TemporalTubePfS1_PiE17shared_importance];
	cvta.to.global.u64 	%rd10, %rd4;
	atom.global.add.f32 	%f16, [%rd10], %f15;
	ld.shared.u32 	%r33, [_ZZ19memory_stats_kernelP12TemporalTubePfS1_PiE12shared_count];
	cvta.to.global.u64 	%rd11, %rd5;
	atom.global.add.u32 	%r34, [%rd11], %r33;
$L__BB6_9:
	ret;

}


// ===== COMPILED SASS (sm_100) =====

	.target	sm_100

	.elftype	@"ET_EXEC"


//--------------------- .note.nv.tkinfo           --------------------------
	.section	.note.nv.tkinfo,"",@"SHT_NOTE"
	.sectionflags	@"SHF_NOTE_NV_TKINFO"
	.tkinfo
        /*0018*/ 	.word	0x00000002
        /*0030*/ 	.string	""
        /*0030*/ 	.string	"ptxas"
        /*0030*/ 	.string	"Cuda compilation tools, release 13.0, V13.0.88"
        /*0030*/ 	.string	"Build cuda_13.0.r13.0/compiler.36424714_0"
        /*0030*/ 	.string	"-arch sm_100 -m 64 "



//--------------------- .note.nv.cuinfo           --------------------------
	.section	.note.nv.cuinfo,"",@"SHT_NOTE"
	.sectionflags	@"SHF_NOTE_NV_CUINFO"
        /*0018*/ 	.short	0x0002
        /*001a*/ 	.short	0x0064
        /*001c*/ 	.short	0x0082
	.zero		2


//--------------------- .nv.info                  --------------------------
	.section	.nv.info,"",@"SHT_CUDA_INFO"
	.align	4


	//----- nvinfo : EIATTR_REGCOUNT
	.align		4
        /*0000*/ 	.byte	0x04, 0x2f
        /*0002*/ 	.short	(.L_1 - .L_0)
	.align		4
.L_0:
        /*0004*/ 	.word	index@(_Z19store_memory_kernelP12TemporalTubePfif)
        /*0008*/ 	.word	0x0000001c


	//----- nvinfo : EIATTR_FRAME_SIZE
	.align		4
.L_1:
        /*000c*/ 	.byte	0x04, 0x11
        /*000e*/ 	.short	(.L_3 - .L_2)
	.align		4
.L_2:
        /*0010*/ 	.word	index@(_Z19store_memory_kernelP12TemporalTubePfif)
        /*0014*/ 	.word	0x00000000


	//----- nvinfo : EIATTR_REGCOUNT
	.align		4
.L_3:
        /*0018*/ 	.byte	0x04, 0x2f
        /*001a*/ 	.short	(.L_5 - .L_4)
	.align		4
.L_4:
        /*001c*/ 	.word	index@(_Z18apply_decay_kernelP12TemporalTubef)
        /*0020*/ 	.word	0x00000010


	//----- nvinfo : EIATTR_FRAME_SIZE
	.align		4
.L_5:
        /*0024*/ 	.byte	0x04, 0x11
        /*0026*/ 	.short	(.L_7 - .L_6)
	.align		4
.L_6:
        /*0028*/ 	.word	index@(_Z18apply_decay_kernelP12TemporalTubef)
        /*002c*/ 	.word	0x00000000


	//----- nvinfo : EIATTR_REGCOUNT
	.align		4
.L_7:
        /*0030*/ 	.byte	0x04, 0x2f
        /*0032*/ 	.short	(.L_9 - .L_8)
	.align		4
.L_8:
        /*0034*/ 	.word	index@(_Z20recall_memory_kernelP12TemporalTubePfS1_ii)
        /*0038*/ 	.word	0x00000020


	//----- nvinfo : EIATTR_FRAME_SIZE
	.align		4
.L_9:
        /*003c*/ 	.byte	0x04, 0x11
        /*003e*/ 	.short	(.L_11 - .L_10)
	.align		4
.L_10:
        /*0040*/ 	.word	index@($__internal_3_$__cuda_sm3x_div_rn_noftz_f32_slowpath)
        /*0044*/ 	.word	0x00000000


	//----- nvinfo : EIATTR_FRAME_SIZE
	.align		4
.L_11:
        /*0048*/ 	.byte	0x04, 0x11
        /*004a*/ 	.short	(.L_13 - .L_12)
	.align		4
.L_12:
        /*004c*/ 	.word	index@($__internal_2_$__cuda_sm20_sqrt_rn_f32_slowpath)
        /*0050*/ 	.word	0x00000000


	//----- nvinfo : EIATTR_FRAME_SIZE
	.align		4
.L_13:
        /*0054*/ 	.byte	0x04, 0x11
        /*0056*/ 	.short	(.L_15 - .L_14)
	.align		4
.L_14:
        /*0058*/ 	.word	index@(_Z20recall_memory_kernelP12TemporalTubePfS1_ii)
        /*005c*/ 	.word	0x00000000


	//----- nvinfo : EIATTR_REGCOUNT
	.align		4
.L_15:
        /*0060*/ 	.byte	0x04, 0x2f
        /*0062*/ 	.short	(.L_17 - .L_16)
	.align		4
.L_16:
        /*0064*/ 	.word	index@(_Z21prune_memories_kernelP12TemporalTubef)
        /*0068*/ 	.word	0x00000014


	//----- nvinfo : EIATTR_FRAME_SIZE
	.align		4
.L_17:
        /*006c*/ 	.byte	0x04, 0x11
        /*006e*/ 	.short	(.L_19 - .L_18)
	.align		4
.L_18:
        /*0070*/ 	.word	index@(_Z21prune_memories_kernelP12TemporalTubef)
        /*0074*/ 	.word	0x00000000


	//----- nvinfo : EIATTR_REGCOUNT
	.align		4
.L_19:
        /*0078*/ 	.byte	0x04, 0x2f
        /*007a*/ 	.short	(.L_21 - .L_20)
	.align		4
.L_20:
        /*007c*/ 	.word	index@(_Z27consolidate_memories_kernelP12TemporalTubef)
        /*0080*/ 	.word	0x00000020


	//----- nvinfo : EIATTR_FRAME_SIZE
	.align		4
.L_21:
        /*0084*/ 	.byte	0x04, 0x11
        /*0086*/ 	.short	(.L_23 - .L_22)
	.align		4
.L_22:
        /*0088*/ 	.word	index@($__internal_1_$__cuda_sm3x_div_rn_noftz_f32_slowpath)
        /*008c*/ 	.word	0x00000000


	//----- nvinfo : EIATTR_FRAME_SIZE
	.align		4
.L_23:
        /*0090*/ 	.byte	0x04, 0x11
        /*0092*/ 	.short	(.L_25 - .L_24)
	.align		4
.L_24:
        /*0094*/ 	.word	index@($__internal_0_$__cuda_sm20_sqrt_rn_f32_slowpath)
        /*0098*/ 	.word	0x00000000


	//----- nvinfo : EIATTR_FRAME_SIZE
	.align		4
.L_25:
        /*009c*/ 	.byte	0x04, 0x11
        /*009e*/ 	.short	(.L_27 - .L_26)
	.align		4
.L_26:
        /*00a0*/ 	.word	index@(_Z27consolidate_memories_kernelP12TemporalTubef)
        /*00a4*/ 	.word	0x00000000


	//----- nvinfo : EIATTR_REGCOUNT
	.align		4
.L_27:
        /*00a8*/ 	.byte	0x04, 0x2f
        /*00aa*/ 	.short	(.L_29 - .L_28)
	.align		4
.L_28:
        /*00ac*/ 	.word	index@(_Z16init_tube_kernelP12TemporalTubeif)
        /*00b0*/ 	.word	0x00000012


	//----- nvinfo : EIATTR_FRAME_SIZE
	.align		4
.L_29:
        /*00b4*/ 	.byte	0x04, 0x11
        /*00b6*/ 	.short	(.L_31 - .L_30)
	.align		4
.L_30:
        /*00b8*/ 	.word	index@(_Z16init_tube_kernelP12TemporalTubeif)
        /*00bc*/ 	.word	0x00000000


	//----- nvinfo : EIATTR_REGCOUNT
	.align		4
.L_31:
        /*00c0*/ 	.byte	0x04, 0x2f
        /*00c2*/ 	.short	(.L_33 - .L_32)
	.align		4
.L_32:
        /*00c4*/ 	.word	index@(_Z19memory_stats_kernelP12TemporalTubePfS1_Pi)
        /*00c8*/ 	.word	0x00000014


	//----- nvinfo : EIATTR_FRAME_SIZE
	.align		4
.L_33:
        /*00cc*/ 	.byte	0x04, 0x11
        /*00ce*/ 	.short	(.L_35 - .L_34)
	.align		4
.L_34:
        /*00d0*/ 	.word	index@(_Z19memory_stats_kernelP12TemporalTubePfS1_Pi)
        /*00d4*/ 	.word	0x00000000


	//----- nvinfo : EIATTR_MIN_STACK_SIZE
	.align		4
.L_35:
        /*00d8*/ 	.byte	0x04, 0x12
        /*00da*/ 	.short	(.L_37 - .L_36)
	.align		4
.L_36:
        /*00dc*/ 	.word	index@(_Z19memory_stats_kernelP12TemporalTubePfS1_Pi)
        /*00e0*/ 	.word	0x00000000


	//----- nvinfo : EIATTR_MIN_STACK_SIZE
	.align		4
.L_37:
        /*00e4*/ 	.byte	0x04, 0x12
        /*00e6*/ 	.short	(.L_39 - .L_38)
	.align		4
.L_38:
        /*00e8*/ 	.word	index@(_Z16init_tube_kernelP12TemporalTubeif)
        /*00ec*/ 	.word	0x00000000


	//----- nvinfo : EIATTR_MIN_STACK_SIZE
	.align		4
.L_39:
        /*00f0*/ 	.byte	0x04, 0x12
        /*00f2*/ 	.short	(.L_41 - .L_40)
	.align		4
.L_40:
        /*00f4*/ 	.word	index@(_Z27consolidate_memories_kernelP12TemporalTubef)
        /*00f8*/ 	.word	0x00000000


	//----- nvinfo : EIATTR_MIN_STACK_SIZE
	.align		4
.L_41:
        /*00fc*/ 	.byte	0x04, 0x12
        /*00fe*/ 	.short	(.L_43 - .L_42)
	.align		4
.L_42:
        /*0100*/ 	.word	index@(_Z21prune_memories_kernelP12TemporalTubef)
        /*0104*/ 	.word	0x00000000


	//----- nvinfo : EIATTR_MIN_STACK_SIZE
	.align		4
.L_43:
        /*0108*/ 	.byte	0x04, 0x12
        /*010a*/ 	.short	(.L_45 - .L_44)
	.align		4
.L_44:
        /*010c*/ 	.word	index@(_Z20recall_memory_kernelP12TemporalTubePfS1_ii)
        /*0110*/ 	.word	0x00000000


	//----- nvinfo : EIATTR_MIN_STACK_SIZE
	.align		4
.L_45:
        /*0114*/ 	.byte	0x04, 0x12
        /*0116*/ 	.short	(.L_47 - .L_46)
	.align		4
.L_46:
        /*0118*/ 	.word	index@(_Z18apply_decay_kernelP12TemporalTubef)
        /*011c*/ 	.word	0x00000000


	//----- nvinfo : EIATTR_MIN_STACK_SIZE
	.align		4
.L_47:
        /*0120*/ 	.byte	0x04, 0x12
        /*0122*/ 	.short	(.L_49 - .L_48)
	.align		4
.L_48:
        /*0124*/ 	.word	index@(_Z19store_memory_kernelP12TemporalTubePfif)
        /*0128*/ 	.word	0x00000000
.L_49:


//--------------------- .nv.compat                --------------------------
	.section	.nv.compat,"",@"SHT_CUDA_COMPAT_INFO"
	.align	4
        /*0000*/ 	.byte	0x02, 0x09, 0x00, 0x00, 0x02, 0x02, 0x01, 0x00, 0x02, 0x05, 0x05, 0x00, 0x03, 0x07, 0x01, 0x01
        /*0010*/ 	.byte	0x02, 0x03, 0x00, 0x00, 0x02, 0x06, 0x01, 0x00, 0x04, 0x0b, 0x08, 0x00, 0x01, 0x00, 0x00, 0x00
        /*0020*/ 	.byte	0x00, 0x00, 0x00, 0x00


//--------------------- .nv.info._Z19memory_stats_kernelP12TemporalTubePfS1_Pi --------------------------
	.section	.nv.info._Z19memory_stats_kernelP12TemporalTubePfS1_Pi,"",@"SHT_CUDA_INFO"
	.sectionflags	@""
	.align	4


	//----- nvinfo : EIATTR_CUDA_API_VERSION
	.align		4
        /*0000*/ 	.byte	0x04, 0x37
        /*0002*/ 	.short	(.L_51 - .L_50)
.L_50:
        /*0004*/ 	.word	0x00000082


	//----- nvinfo : EIATTR_KPARAM_INFO
	.align		4
.L_51:
        /*0008*/ 	.byte	0x04, 0x17
        /*000a*/ 	.short	(.L_53 - .L_52)
.L_52:
        /*000c*/ 	.word	0x00000000
        /*0010*/ 	.short	0x0003
        /*0012*/ 	.short	0x0018
        /*0014*/ 	.byte	0x00, 0xf5, 0x21, 0x00


	//----- nvinfo : EIATTR_KPARAM_INFO
	.align		4
.L_53:
        /*0018*/ 	.byte	0x04, 0x17
        /*001a*/ 	.short	(.L_55 - .L_54)
.L_54:
        /*001c*/ 	.word	0x00000000
        /*0020*/ 	.short	0x0002
        /*0022*/ 	.short	0x0010
        /*0024*/ 	.byte	0x00, 0xf5, 0x21, 0x00


	//----- nvinfo : EIATTR_KPARAM_INFO
	.align		4
.L_55:
        /*0028*/ 	.byte	0x04, 0x17
        /*002a*/ 	.short	(.L_57 - .L_56)
.L_56:
        /*002c*/ 	.word	0x00000000
        /*0030*/ 	.short	0x0001
        /*0032*/ 	.short	0x0008
        /*0034*/ 	.byte	0x00, 0xf5, 0x21, 0x00


	//----- nvinfo : EIATTR_KPARAM_INFO
	.align		4
.L_57:
        /*0038*/ 	.byte	0x04, 0x17
        /*003a*/ 	.short	(.L_59 - .L_58)
.L_58:
        /*003c*/ 	.word	0x00000000
        /*0040*/ 	.short	0x0000
        /*0042*/ 	.short	0x0000
        /*0044*/ 	.byte	0x00, 0xf5, 0x21, 0x00


	//----- nvinfo : EIATTR_SPARSE_MMA_MASK
	.align		4
.L_59:
        /*0048*/ 	.byte	0x03, 0x50
        /*004a*/ 	.short	0x0000


	//----- nvinfo : EIATTR_MAXREG_COUNT
	.align		4
        /*004c*/ 	.byte	0x03, 0x1b
        /*004e*/ 	.short	0x00ff


	//----- nvinfo : EIATTR_NUM_BARRIERS
	.align		4
        /*0050*/ 	.byte	0x02, 0x4c
        /*0052*/ 	.byte	0x01
	.zero		1


	//----- nvinfo : EIATTR_MERCURY_ISA_VERSION
	.align		4
        /*0054*/ 	.byte	0x03, 0x5f
        /*0056*/ 	.short	0x0101


	//----- nvinfo : EIATTR_VRC_CTA_INIT_COUNT
	.align		4
        /*0058*/ 	.byte	0x02, 0x4a
	.zero		1
	.zero		1


	//----- nvinfo : EIATTR_EXIT_INSTR_OFFSETS
	.align		4
        /*005c*/ 	.byte	0x04, 0x1c
        /*005e*/ 	.short	(.L_61 - .L_60)


	//   ....[0]....
.L_60:
        /*0060*/ 	.word	0x00000590


	//   ....[1]....
        /*0064*/ 	.word	0x00000660


	//----- nvinfo : EIATTR_CRS_STACK_SIZE
	.align		4
.L_61:
        /*0068*/ 	.byte	0x04, 0x1e
        /*006a*/ 	.short	(.L_63 - .L_62)
.L_62:
        /*006c*/ 	.word	0x00000000


	//----- nvinfo : EIATTR_CBANK_PARAM_SIZE
	.align		4
.L_63:
        /*0070*/ 	.byte	0x03, 0x19
        /*0072*/ 	.short	0x0020


	//----- nvinfo : EIATTR_PARAM_CBANK
	.align		4
        /*0074*/ 	.byte	0x04, 0x0a
        /*0076*/ 	.short	(.L_65 - .L_64)
	.align		4
.L_64:
        /*0078*/ 	.word	index@(.nv.constant0._Z19memory_stats_kernelP12TemporalTubePfS1_Pi)
        /*007c*/ 	.short	0x0380
        /*007e*/ 	.short	0x0020


	//----- nvinfo : EIATTR_SW_WAR
	.align		4
.L_65:
        /*0080*/ 	.byte	0x04, 0x36
        /*0082*/ 	.short	(.L_67 - .L_66)
.L_66:
        /*0084*/ 	.word	0x00000008
.L_67:


//--------------------- .nv.info._Z16init_tube_kernelP12TemporalTubeif --------------------------
	.section	.nv.info._Z16init_tube_kernelP12TemporalTubeif,"",@"SHT_CUDA_INFO"
	.sectionflags	@""
	.align	4


	//----- nvinfo : EIATTR_CUDA_API_VERSION
	.align		4
        /*0000*/ 	.byte	0x04, 0x37
        /*0002*/ 	.short	(.L_69 - .L_68)
.L_68:
        /*0004*/ 	.word	0x00000082


	//----- nvinfo : EIATTR_KPARAM_INFO
	.align		4
.L_69:
        /*0008*/ 	.byte	0x04, 0x17
        /*000a*/ 	.short	(.L_71 - .L_70)
.L_70:
        /*000c*/ 	.word	0x00000000
        /*0010*/ 	.short	0x0002
        /*0012*/ 	.short	0x000c
        /*0014*/ 	.byte	0x00, 0xf0, 0x11, 0x00


	//----- nvinfo : EIATTR_KPARAM_INFO
	.align		4
.L_71:
        /*0018*/ 	.byte	0x04, 0x17
        /*001a*/ 	.short	(.L_73 - .L_72)
.L_72:
        /*001c*/ 	.word	0x00000000
        /*0020*/ 	.short	0x0001
        /*0022*/ 	.short	0x0008
        /*0024*/ 	.byte	0x00, 0xf0, 0x11, 0x00


	//----- nvinfo : EIATTR_KPARAM_INFO
	.align		4
.L_73:
        /*0028*/ 	.byte	0x04, 0x17
        /*002a*/ 	.short	(.L_75 - .L_74)
.L_74:
        /*002c*/ 	.word	0x00000000
        /*0030*/ 	.short	0x0000
        /*0032*/ 	.short	0x0000
        /*0034*/ 	.byte	0x00, 0xf5, 0x21, 0x00


	//----- nvinfo : EIATTR_SPARSE_MMA_MASK
	.align		4
.L_75:
        /*0038*/ 	.byte	0x03, 0x50
        /*003a*/ 	.short	0x0000


	//----- nvinfo : EIATTR_MAXREG_COUNT
	.align		4
        /*003c*/ 	.byte	0x03, 0x1b
        /*003e*/ 	.short	0x00ff


	//----- nvinfo : EIATTR_MERCURY_ISA_VERSION
	.align		4
        /*0040*/ 	.byte	0x03, 0x5f
        /*0042*/ 	.short	0x0101


	//----- nvinfo : EIATTR_VRC_CTA_INIT_COUNT
	.align		4
        /*0044*/ 	.byte	0x02, 0x4a
	.zero		1
	.zero		1


	//----- nvinfo : EIATTR_EXIT_INSTR_OFFSETS
	.align		4
        /*0048*/ 	.byte	0x04, 0x1c
        /*004a*/ 	.short	(.L_77 - .L_76)


	//   ....[0]....
.L_76:
        /*004c*/ 	.word	0x000001d0


	//   ....[1]....
        /*0050*/ 	.word	0x00000240


	//----- nvinfo : EIATTR_CRS_STACK_SIZE
	.align		4
.L_77:
        /*0054*/ 	.byte	0x04, 0x1e
        /*0056*/ 	.short	(.L_79 - .L_78)
.L_78:
        /*0058*/ 	.word	0x00000000


	//----- nvinfo : EIATTR_CBANK_PARAM_SIZE
	.align		4
.L_79:
        /*005c*/ 	.byte	0x03, 0x19
        /*005e*/ 	.short	0x0010


	//----- nvinfo : EIATTR_PARAM_CBANK
	.align		4
        /*0060*/ 	.byte	0x04, 0x0a
        /*0062*/ 	.short	(.L_81 - .L_80)
	.align		4
.L_80:
        /*0064*/ 	.word	index@(.nv.constant0._Z16init_tube_kernelP12TemporalTubeif)
        /*0068*/ 	.short	0x0380
        /*006a*/ 	.short	0x0010


	//----- nvinfo : EIATTR_SW_WAR
	.align		4
.L_81:
        /*006c*/ 	.byte	0x04, 0x36
        /*006e*/ 	.short	(.L_83 - .L_82)
.L_82:
        /*0070*/ 	.word	0x00000008
.L_83:


//--------------------- .nv.info._Z27consolidate_memories_kernelP12TemporalTubef --------------------------
	.section	.nv.info._Z27consolidate_memories_kernelP12TemporalTubef,"",@"SHT_CUDA_INFO"
	.sectionflags	@""
	.align	4


	//----- nvinfo : EIATTR_CUDA_API_VERSION
	.align		4
        /*0000*/ 	.byte	0x04, 0x37
        /*0002*/ 	.short	(.L_85 - .L_84)
.L_84:
        /*0004*/ 	.word	0x00000082


	//----- nvinfo : EIATTR_KPARAM_INFO
	.align		4
.L_85:
        /*0008*/ 	.byte	0x04, 0x17
        /*000a*/ 	.short	(.L_87 - .L_86)
.L_86:
        /*000c*/ 	.word	0x00000000
        /*0010*/ 	.short	0x0001
        /*0012*/ 	.short	0x0008
        /*0014*/ 	.byte	0x00, 0xf0, 0x11, 0x00


	//----- nvinfo : EIATTR_KPARAM_INFO
	.align		4
.L_87:
        /*0018*/ 	.byte	0x04, 0x17
        /*001a*/ 	.short	(.L_89 - .L_88)
.L_88:
        /*001c*/ 	.word	0x00000000
        /*0020*/ 	.short	0x0000
        /*0022*/ 	.short	0x0000
        /*0024*/ 	.byte	0x00, 0xf5, 0x21, 0x00


	//----- nvinfo : EIATTR_SPARSE_MMA_MASK
	.align		4
.L_89:
        /*0028*/ 	.byte	0x03, 0x50
        /*002a*/ 	.short	0x0000


	//----- nvinfo : EIATTR_MAXREG_COUNT
	.align		4
        /*002c*/ 	.byte	0x03, 0x1b
        /*002e*/ 	.short	0x00ff


	//----- nvinfo : EIATTR_NUM_BARRIERS
	.align		4
        /*0030*/ 	.byte	0x02, 0x4c
        /*0032*/ 	.byte	0x01
	.zero		1


	//----- nvinfo : EIATTR_MERCURY_ISA_VERSION
	.align		4
        /*0034*/ 	.byte	0x03, 0x5f
        /*0036*/ 	.short	0x0101


	//----- nvinfo : EIATTR_VRC_CTA_INIT_COUNT
	.align		4
        /*0038*/ 	.byte	0x02, 0x4a
	.zero		1
	.zero		1


	//----- nvinfo : EIATTR_EXIT_INSTR_OFFSETS
	.align		4
        /*003c*/ 	.byte	0x04, 0x1c
        /*003e*/ 	.short	(.L_91 - .L_90)


	//   ....[0]....
.L_90:
        /*0040*/ 	.word	0x000000d0


	//   ....[1]....
        /*0044*/ 	.word	0x00000100


	//   ....[2]....
        /*0048*/ 	.word	0x00000140


	//   ....[3]....
        /*004c*/ 	.word	0x000013b0


	//----- nvinfo : EIATTR_CRS_STACK_SIZE
	.align		4
.L_91:
        /*0050*/ 	.byte	0x04, 0x1e
        /*0052*/ 	.short	(.L_93 - .L_92)
.L_92:
        /*0054*/ 	.word	0x00000000


	//----- nvinfo : EIATTR_CBANK_PARAM_SIZE
	.align		4
.L_93:
        /*0058*/ 	.byte	0x03, 0x19
        /*005a*/ 	.short	0x000c


	//----- nvinfo : EIATTR_PARAM_CBANK
	.align		4
        /*005c*/ 	.byte	0x04, 0x0a
        /*005e*/ 	.short	(.L_95 - .L_94)
	.align		4
.L_94:
        /*0060*/ 	.word	index@(.nv.constant0._Z27consolidate_memories_kernelP12TemporalTubef)
        /*0064*/ 	.short	0x0380
        /*0066*/ 	.short	0x000c


	//----- nvinfo : EIATTR_SW_WAR
	.align		4
.L_95:
        /*0068*/ 	.byte	0x04, 0x36
        /*006a*/ 	.short	(.L_97 - .L_96)
.L_96:
        /*006c*/ 	.word	0x00000008
.L_97:


//--------------------- .nv.info._Z21prune_memories_kernelP12TemporalTubef --------------------------
	.section	.nv.info._Z21prune_memories_kernelP12TemporalTubef,"",@"SHT_CUDA_INFO"
	.sectionflags	@""
	.align	4


	//----- nvinfo : EIATTR_CUDA_API_VERSION
	.align		4
        /*0000*/ 	.byte	0x04, 0x37
        /*0002*/ 	.short	(.L_99 - .L_98)
.L_98:
        /*0004*/ 	.word	0x00000082


	//----- nvinfo : EIATTR_KPARAM_INFO
	.align		4
.L_99:
        /*0008*/ 	.byte	0x04, 0x17
        /*000a*/ 	.short	(.L_101 - .L_100)
.L_100:
        /*000c*/ 	.word	0x00000000
        /*0010*/ 	.short	0x0001
        /*0012*/ 	.short	0x0008
        /*0014*/ 	.byte	0x00, 0xf0, 0x11, 0x00


	//----- nvinfo : EIATTR_KPARAM_INFO
	.align		4
.L_101:
        /*0018*/ 	.byte	0x04, 0x17
        /*001a*/ 	.short	(.L_103 - .L_102)
.L_102:
        /*001c*/ 	.word	0x00000000
        /*0020*/ 	.short	0x0000
        /*0022*/ 	.short	0x0000
        /*0024*/ 	.byte	0x00, 0xf5, 0x21, 0x00


	//----- nvinfo : EIATTR_SPARSE_MMA_MASK
	.align		4
.L_103:
        /*0028*/ 	.byte	0x03, 0x50
        /*002a*/ 	.short	0x0000


	//----- nvinfo : EIATTR_MAXREG_COUNT
	.align		4
        /*002c*/ 	.byte	0x03, 0x1b
        /*002e*/ 	.short	0x00ff


	//----- nvinfo : EIATTR_MERCURY_ISA_VERSION
	.align		4
        /*0030*/ 	.byte	0x03, 0x5f
        /*0032*/ 	.short	0x0101


	//----- nvinfo : EIATTR_VRC_CTA_INIT_COUNT
	.align		4
        /*0034*/ 	.byte	0x02, 0x4a
	.zero		1
	.zero		1


	//----- nvinfo : EIATTR_EXIT_INSTR_OFFSETS
	.align		4
        /*0038*/ 	.byte	0x04, 0x1c
        /*003a*/ 	.short	(.L_105 - .L_104)


	//   ....[0]....
.L_104:
        /*003c*/ 	.word	0x000002d0


	//   ....[1]....
        /*0040*/ 	.word	0x00000800


	//----- nvinfo : EIATTR_CRS_STACK_SIZE
	.align		4
.L_105:
        /*0044*/ 	.byte	0x04, 0x1e
        /*0046*/ 	.short	(.L_107 - .L_106)
.L_106:
        /*0048*/ 	.word	0x00000000


	//----- nvinfo : EIATTR_CBANK_PARAM_SIZE
	.align		4
.L_107:
        /*004c*/ 	.byte	0x03, 0x19
        /*004e*/ 	.short	0x000c


	//----- nvinfo : EIATTR_PARAM_CBANK
	.align		4
        /*0050*/ 	.byte	0x04, 0x0a
        /*0052*/ 	.short	(.L_109 - .L_108)
	.align		4
.L_108:
        /*0054*/ 	.word	index@(.nv.constant0._Z21prune_memories_kernelP12TemporalTubef)
        /*0058*/ 	.short	0x0380
        /*005a*/ 	.short	0x000c


	//----- nvinfo : EIATTR_SW_WAR
	.align		4
.L_109:
        /*005c*/ 	.byte	0x04, 0x36
        /*005e*/ 	.short	(.L_111 - .L_110)
.L_110:
        /*0060*/ 	.word	0x00000008
.L_111:


//--------------------- .nv.info._Z20recall_memory_kernelP12TemporalTubePfS1_ii --------------------------
	.section	.nv.info._Z20recall_memory_kernelP12TemporalTubePfS1_ii,"",@"SHT_CUDA_INFO"
	.sectionflags	@""
	.align	4


	//----- nvinfo : EIATTR_CUDA_API_VERSION
	.align		4
        /*0000*/ 	.byte	0x04, 0x37
        /*0002*/ 	.short	(.L_113 - .L_112)
.L_112:
        /*0004*/ 	.word	0x00000082


	//----- nvinfo : EIATTR_KPARAM_INFO
	.align		4
.L_113:
        /*0008*/ 	.byte	0x04, 0x17
        /*000a*/ 	.short	(.L_115 - .L_114)
.L_114:
        /*000c*/ 	.word	0x00000000
        /*0010*/ 	.short	0x0004
        /*0012*/ 	.short	0x001c
        /*0014*/ 	.byte	0x00, 0xf0, 0x11, 0x00


	//----- nvinfo : EIATTR_KPARAM_INFO
	.align		4
.L_115:
        /*0018*/ 	.byte	0x04, 0x17
        /*001a*/ 	.short	(.L_117 - .L_116)
.L_116:
        /*001c*/ 	.word	0x00000000
        /*0020*/ 	.short	0x0003
        /*0022*/ 	.short	0x0018
        /*0024*/ 	.byte	0x00, 0xf0, 0x11, 0x00


	//----- nvinfo : EIATTR_KPARAM_INFO
	.align		4
.L_117:
        /*0028*/ 	.byte	0x04, 0x17
        /*002a*/ 	.short	(.L_119 - .L_118)
.L_118:
        /*002c*/ 	.word	0x00000000
        /*0030*/ 	.short	0x0002
        /*0032*/ 	.short	0x0010
        /*0034*/ 	.byte	0x00, 0xf5, 0x21, 0x00


	//----- nvinfo : EIATTR_KPARAM_INFO
	.align		4
.L_119:
        /*0038*/ 	.byte	0x04, 0x17
        /*003a*/ 	.short	(.L_121 - .L_120)
.L_120:
        /*003c*/ 	.word	0x00000000
        /*0040*/ 	.short	0x0001
        /*0042*/ 	.short	0x0008
        /*0044*/ 	.byte	0x00, 0xf5, 0x21, 0x00


	//----- nvinfo : EIATTR_KPARAM_INFO
	.align		4
.L_121:
        /*0048*/ 	.byte	0x04, 0x17
        /*004a*/ 	.short	(.L_123 - .L_122)
.L_122:
        /*004c*/ 	.word	0x00000000
        /*0050*/ 	.short	0x0000
        /*0052*/ 	.short	0x0000
        /*0054*/ 	.byte	0x00, 0xf5, 0x21, 0x00


	//----- nvinfo : EIATTR_SPARSE_MMA_MASK
	.align		4
.L_123:
        /*0058*/ 	.byte	0x03, 0x50
        /*005a*/ 	.short	0x0000


	//----- nvinfo : EIATTR_MAXREG_COUNT
	.align		4
        /*005c*/ 	.byte	0x03, 0x1b
        /*005e*/ 	.short	0x00ff


	//----- nvinfo : EIATTR_MERCURY_ISA_VERSION
	.align		4
        /*0060*/ 	.byte	0x03, 0x5f
        /*0062*/ 	.short	0x0101


	//----- nvinfo : EIATTR_VRC_CTA_INIT_COUNT
	.align		4
        /*0064*/ 	.byte	0x02, 0x4a
	.zero		1
	.zero		1


	//----- nvinfo : EIATTR_EXIT_INSTR_OFFSETS
	.align		4
        /*0068*/ 	.byte	0x04, 0x1c
        /*006a*/ 	.short	(.L_125 - .L_124)


	//   ....[0]....
.L_124:
        /*006c*/ 	.word	0x00000070


	//   ....[1]....
        /*0070*/ 	.word	0x00001db0


	//----- nvinfo : EIATTR_CRS_STACK_SIZE
	.align		4
.L_125:
        /*0074*/ 	.byte	0x04, 0x1e
        /*0076*/ 	.short	(.L_127 - .L_126)
.L_126:
        /*0078*/ 	.word	0x00000000


	//----- nvinfo : EIATTR_CBANK_PARAM_SIZE
	.align		4
.L_127:
        /*007c*/ 	.byte	0x03, 0x19
        /*007e*/ 	.short	0x0020


	//----- nvinfo : EIATTR_PARAM_CBANK
	.align		4
        /*0080*/ 	.byte	0x04, 0x0a
        /*0082*/ 	.short	(.L_129 - .L_128)
	.align		4
.L_128:
        /*0084*/ 	.word	index@(.nv.constant0._Z20recall_memory_kernelP12TemporalTubePfS1_ii)
        /*0088*/ 	.short	0x0380
        /*008a*/ 	.short	0x0020


	//----- nvinfo : EIATTR_SW_WAR
	.align		4
.L_129:
        /*008c*/ 	.byte	0x04, 0x36
        /*008e*/ 	.short	(.L_131 - .L_130)
.L_130:
        /*0090*/ 	.word	0x00000008
.L_131:


//--------------------- .nv.info._Z18apply_decay_kernelP12TemporalTubef --------------------------
	.section	.nv.info._Z18apply_decay_kernelP12TemporalTubef,"",@"SHT_CUDA_INFO"
	.sectionflags	@""
	.align	4


	//----- nvinfo : EIATTR_CUDA_API_VERSION
	.align		4
        /*0000*/ 	.byte	0x04, 0x37
        /*0002*/ 	.short	(.L_133 - .L_132)
.L_132:
        /*0004*/ 	.word	0x00000082


	//----- nvinfo : EIATTR_KPARAM_INFO
	.align		4
.L_133:
        /*0008*/ 	.byte	0x04, 0x17
        /*000a*/ 	.short	(.L_135 - .L_134)
.L_134:
        /*000c*/ 	.word	0x00000000
        /*0010*/ 	.short	0x0001
        /*0012*/ 	.short	0x0008
        /*0014*/ 	.byte	0x00, 0xf0, 0x11, 0x00


	//----- nvinfo : EIATTR_KPARAM_INFO
	.align		4
.L_135:
        /*0018*/ 	.byte	0x04, 0x17
        /*001a*/ 	.short	(.L_137 - .L_136)
.L_136:
        /*001c*/ 	.word	0x00000000
        /*0020*/ 	.short	0x0000
        /*0022*/ 	.short	0x0000
        /*0024*/ 	.byte	0x00, 0xf5, 0x21, 0x00


	//----- nvinfo : EIATTR_SPARSE_MMA_MASK
	.align		4
.L_137:
        /*0028*/ 	.byte	0x03, 0x50
        /*002a*/ 	.short	0x0000


	//----- nvinfo : EIATTR_MAXREG_COUNT
	.align		4
        /*002c*/ 	.byte	0x03, 0x1b
        /*002e*/ 	.short	0x00ff


	//----- nvinfo : EIATTR_MERCURY_ISA_VERSION
	.align		4
        /*0030*/ 	.byte	0x03, 0x5f
        /*0032*/ 	.short	0x0101


	//----- nvinfo : EIATTR_VRC_CTA_INIT_COUNT
	.align		4
        /*0034*/ 	.byte	0x02, 0x4a
	.zero		1
	.zero		1


	//----- nvinfo : EIATTR_EXIT_INSTR_OFFSETS
	.align		4
        /*0038*/ 	.byte	0x04, 0x1c
        /*003a*/ 	.short	(.L_139 - .L_138)


	//   ....[0]....
.L_138:
        /*003c*/ 	.word	0x000003d0


	//   ....[1]....
        /*0040*/ 	.word	0x00000420


	//----- nvinfo : EIATTR_CRS_STACK_SIZE
	.align		4
.L_139:
        /*0044*/ 	.byte	0x04, 0x1e
        /*0046*/ 	.short	(.L_141 - .L_140)
.L_140:
        /*0048*/ 	.word	0x00000000


	//----- nvinfo : EIATTR_CBANK_PARAM_SIZE
	.align		4
.L_141:
        /*004c*/ 	.byte	0x03, 0x19
        /*004e*/ 	.short	0x000c


	//----- nvinfo : EIATTR_PARAM_CBANK
	.align		4
        /*0050*/ 	.byte	0x04, 0x0a
        /*0052*/ 	.short	(.L_143 - .L_142)
	.align		4
.L_142:
        /*0054*/ 	.word	index@(.nv.constant0._Z18apply_decay_kernelP12TemporalTubef)
        /*0058*/ 	.short	0x0380
        /*005a*/ 	.short	0x000c


	//----- nvinfo : EIATTR_SW_WAR
	.align		4
.L_143:
        /*005c*/ 	.byte	0x04, 0x36
        /*005e*/ 	.short	(.L_145 - .L_144)
.L_144:
        /*0060*/ 	.word	0x00000008
.L_145:


//--------------------- .nv.info._Z19store_memory_kernelP12TemporalTubePfif --------------------------
	.section	.nv.info._Z19store_memory_kernelP12TemporalTubePfif,"",@"SHT_CUDA_INFO"
	.sectionflags	@""
	.align	4


	//----- nvinfo : EIATTR_CUDA_API_VERSION
	.align		4
        /*0000*/ 	.byte	0x04, 0x37
        /*0002*/ 	.short	(.L_147 - .L_146)
.L_146:
        /*0004*/ 	.word	0x00000082


	//----- nvinfo : EIATTR_KPARAM_INFO
	.align		4
.L_147:
        /*0008*/ 	.byte	0x04, 0x17
        /*000a*/ 	.short	(.L_149 - .L_148)
.L_148:
        /*000c*/ 	.word	0x00000000
        /*0010*/ 	.short	0x0003
        /*0012*/ 	.short	0x0014
        /*0014*/ 	.byte	0x00, 0xf0, 0x11, 0x00


	//----- nvinfo : EIATTR_KPARAM_INFO
	.align		4
.L_149:
        /*0018*/ 	.byte	0x04, 0x17
        /*001a*/ 	.short	(.L_151 - .L_150)
.L_150:
        /*001c*/ 	.word	0x00000000
        /*0020*/ 	.short	0x0002
        /*0022*/ 	.short	0x0010
        /*0024*/ 	.byte	0x00, 0xf0, 0x11, 0x00


	//----- nvinfo : EIATTR_KPARAM_INFO
	.align		4
.L_151:
        /*0028*/ 	.byte	0x04, 0x17
        /*002a*/ 	.short	(.L_153 - .L_152)
.L_152:
        /*002c*/ 	.word	0x00000000
        /*0030*/ 	.short	0x0001
        /*0032*/ 	.short	0x0008
        /*0034*/ 	.byte	0x00, 0xf5, 0x21, 0x00


	//----- nvinfo : EIATTR_KPARAM_INFO
	.align		4
.L_153:
        /*0038*/ 	.byte	0x04, 0x17
        /*003a*/ 	.short	(.L_155 - .L_154)
.L_154:
        /*003c*/ 	.word	0x00000000
        /*0040*/ 	.short	0x0000
        /*0042*/ 	.short	0x0000
        /*0044*/ 	.byte	0x00, 0xf5, 0x21, 0x00


	//----- nvinfo : EIATTR_SPARSE_MMA_MASK
	.align		4
.L_155:
        /*0048*/ 	.byte	0x03, 0x50
        /*004a*/ 	.short	0x0000


	//----- nvinfo : EIATTR_MAXREG_COUNT
	.align		4
        /*004c*/ 	.byte	0x03, 0x1b
        /*004e*/ 	.short	0x00ff


	//----- nvinfo : EIATTR_MERCURY_ISA_VERSION
	.align		4
        /*0050*/ 	.byte	0x03, 0x5f
        /*0052*/ 	.short	0x0101


	//----- nvinfo : EIATTR_VRC_CTA_INIT_COUNT
	.align		4
        /*0054*/ 	.byte	0x02, 0x4a
	.zero		1
	.zero		1


	//----- nvinfo : EIATTR_EXIT_INSTR_OFFSETS
	.align		4
        /*0058*/ 	.byte	0x04, 0x1c
        /*005a*/ 	.short	(.L_157 - .L_156)


	//   ....[0]....
.L_156:
        /*005c*/ 	.word	0x00000040


	//   ....[1]....
        /*0060*/ 	.word	0x000012c0


	//   ....[2]....
        /*0064*/ 	.word	0x000012f0


	//----- nvinfo : EIATTR_CBANK_PARAM_SIZE
	.align		4
.L_157:
        /*0068*/ 	.byte	0x03, 0x19
        /*006a*/ 	.short	0x0018


	//----- nvinfo : EIATTR_PARAM_CBANK
	.align		4
        /*006c*/ 	.byte	0x04, 0x0a
        /*006e*/ 	.short	(.L_159 - .L_158)
	.align		4
.L_158:
        /*0070*/ 	.word	index@(.nv.constant0._Z19store_memory_kernelP12TemporalTubePfif)
        /*0074*/ 	.short	0x0380
        /*0076*/ 	.short	0x0018


	//----- nvinfo : EIATTR_SW_WAR
	.align		4
.L_159:
        /*0078*/ 	.byte	0x04, 0x36
        /*007a*/ 	.short	(.L_161 - .L_160)
.L_160:
        /*007c*/ 	.word	0x00000008
.L_161:


//--------------------- .nv.callgraph             --------------------------
	.section	.nv.callgraph,"",@"SHT_CUDA_CALLGRAPH"
	.align	4
	.sectionentsize	8
	.align		4
        /*0000*/ 	.word	0x00000000
	.align		4
        /*0004*/ 	.word	0xffffffff
	.align		4
        /*0008*/ 	.word	0x00000000
	.align		4
        /*000c*/ 	.word	0xfffffffe
	.align		4
        /*0010*/ 	.word	0x00000000
	.align		4
        /*0014*/ 	.word	0xfffffffd
	.align		4
        /*0018*/ 	.word	0x00000000
	.align		4
        /*001c*/ 	.word	0xfffffffc


//--------------------- .text._Z19memory_stats_kernelP12TemporalTubePfS1_Pi --------------------------
	.section	.text._Z19memory_stats_kernelP12TemporalTubePfS1_Pi,"ax",@progbits
	.align	128
        .global         _Z19memory_stats_kernelP12TemporalTubePfS1_Pi
        .type           _Z19memory_stats_kernelP12TemporalTubePfS1_Pi,@function
        .size           _Z19memory_stats_kernelP12TemporalTubePfS1_Pi,(.L_x_108 - _Z19memory_stats_kernelP12TemporalTubePfS1_Pi)
        .other          _Z19memory_stats_kernelP12TemporalTubePfS1_Pi,@"STO_CUDA_ENTRY STV_DEFAULT"
_Z19memory_stats_kernelP12TemporalTubePfS1_Pi:
.text._Z19memory_stats_kernelP12TemporalTubePfS1_Pi:
[----:B------:R-:W-:Y:S08]  /*0000*/  LDC R1, c[0x0][0x37c] ;  /* 0x0000df00ff017b82 */ /* 0x000ff00000000800 */
[----:B------:R-:W0:Y:S01]  /*0010*/  LDC.64 R14, c[0x0][0x380] ;  /* 0x0000e000ff0e7b82 */ /* 0x000e220000000a00 */
[----:B------:R-:W0:Y:S02]  /*0020*/  LDCU.64 UR8, c[0x0][0x358] ;  /* 0x00006b00ff0877ac */ /* 0x000e240008000a00 */
[----:B0-----:R-:W2:Y:S05]  /*0030*/  LDG.E R13, desc[UR8][R14.64+0x10] ;  /* 0x000010080e0d7981 */ /* 0x001eaa000c1e1900 */
[----:B------:R-:W0:Y:S01]  /*0040*/  S2UR UR4, SR_CTAID.X ;  /* 0x00000000000479c3 */ /* 0x000e220000002500 */
[----:B------:R-:W-:Y:S01]  /*0050*/  BSSY.RECONVERGENT B0, `(.L_x_0) ;  /* 0x000002a000007945 */ /* 0x000fe20003800200 */
[----:B------:R-:W-:Y:S01]  /*0060*/  IMAD.MOV.U32 R0, RZ, RZ, RZ ;  /* 0x000000ffff007224 */ /* 0x000fe200078e00ff */
[----:B------:R-:W0:Y:S01]  /*0070*/  S2R R9, SR_TID.X ;  /* 0x0000000000097919 */ /* 0x000e220000002100 */
[----:B------:R-:W-:-:S04]  /*0080*/  CS2R R2, SRZ ;  /* 0x0000000000027805 */ /* 0x000fc8000001ff00 */
[----:B------:R-:W0:Y:S02]  /*0090*/  LDC R8, c[0x0][0x360] ;  /* 0x0000d800ff087b82 */ /* 0x000e240000000800 */
[----:B0-----:R-:W-:-:S05]  /*00a0*/  IMAD R10, R8, UR4, R9 ;  /* 0x00000004080a7c24 */ /* 0x001fca000f8e0209 */
[----:B--2---:R-:W-:-:S13]  /*00b0*/  ISETP.GE.AND P0, PT, R10, R13, PT ;  /* 0x0000000d0a00720c */ /* 0x004fda0003f06270 */
[----:B------:R-:W-:Y:S05]  /*00c0*/  @P0 BRA `(.L_x_1) ;  /* 0x0000000000880947 */ /* 0x000fea0003800000 */
[----:B------:R-:W2:Y:S04]  /*00d0*/  LDG.E.64 R4, desc[UR8][R14.64+0x8] ;  /* 0x000008080e047981 */ /* 0x000ea8000c1e1b00 */
[----:B------:R0:W3:Y:S01]  /*00e0*/  LDG.E.64 R6, desc[UR8][R14.64] ;  /* 0x000000080e067981 */ /* 0x0000e2000c1e1b00 */
[-C--:B--2---:R-:W-:Y:S02]  /*00f0*/  IABS R12, R4.reuse ;  /* 0x00000004000c7213 */ /* 0x084fe40000000000 */
[----:B------:R-:W-:Y:S01]  /*0100*/  IADD3 R5, PT, PT, -R13, R5, R10 ;  /* 0x000000050d057210 */ /* 0x000fe20007ffe10a */
[----:B------:R-:W-:Y:S01]  /*0110*/  IMAD.MOV.U32 R10, RZ, RZ, RZ ;  /* 0x000000ffff0a7224 */ /* 0x000fe200078e00ff */
[----:B------:R-:W1:Y:S01]  /*0120*/  I2F.RP R16, R12 ;  /* 0x0000000c00107306 */ /* 0x000e620000209400 */
[----:B0-----:R-:W-:-:S02]  /*0130*/  IABS R15, R4 ;  /* 0x00000004000f7213 */ /* 0x001fc40000000000 */
[----:B------:R-:W-:-:S04]  /*0140*/  IADD3 R5, PT, PT, R4, R5, RZ ;  /* 0x0000000504057210 */ /* 0x000fc80007ffe0ff */
[----:B------:R-:W-:Y:S02]  /*0150*/  IABS R14, R5 ;  /* 0x00000005000e7213 */ /* 0x000fe40000000000 */
[----:B------:R-:W-:Y:S01]  /*0160*/  ISETP.GE.AND P2, PT, R5, RZ, PT ;  /* 0x000000ff0500720c */ /* 0x000fe20003f46270 */
[----:B-1----:R-:W0:Y:S02]  /*0170*/  MUFU.RCP R16, R16 ;  /* 0x0000001000107308 */ /* 0x002e240000001000 */
[----:B0-----:R-:W-:-:S06]  /*0180*/  VIADD R11, R16, 0xffffffe ;  /* 0x0ffffffe100b7836 */ /* 0x001fcc0000000000 */
[----:B------:R-:W0:Y:S02]  /*0190*/  F2I.FTZ.U32.TRUNC.NTZ R11, R11 ;  /* 0x0000000b000b7305 */ /* 0x000e24000021f000 */
[----:B0-----:R-:W-:-:S04]  /*01a0*/  IMAD.MOV R17, RZ, RZ, -R11 ;  /* 0x000000ffff117224 */ /* 0x001fc800078e0a0b */
[----:B------:R-:W-:-:S04]  /*01b0*/  IMAD.MOV.U32 R13, RZ, RZ, R17 ;  /* 0x000000ffff0d7224 */ /* 0x000fc800078e0011 */
[----:B------:R-:W-:-:S04]  /*01c0*/  IMAD R13, R13, R12, RZ ;  /* 0x0000000c0d0d7224 */ /* 0x000fc800078e02ff */
[----:B------:R-:W-:-:S04]  /*01d0*/  IMAD.HI.U32 R10, R11, R13, R10 ;  /* 0x0000000d0b0a7227 */ /* 0x000fc800078e000a */
[----:B------:R-:W-:Y:S02]  /*01e0*/  IMAD.MOV.U32 R11, RZ, RZ, R14 ;  /* 0x000000ffff0b7224 */ /* 0x000fe400078e000e */
[----:B------:R-:W-:Y:S02]  /*01f0*/  IMAD.MOV R13, RZ, RZ, -R15 ;  /* 0x000000ffff0d7224 */ /* 0x000fe400078e0a0f */
[----:B------:R-:W-:-:S04]  /*0200*/  IMAD.HI.U32 R10, R10, R11, RZ ;  /* 0x0000000b0a0a7227 */ /* 0x000fc800078e00ff */
[----:B------:R-:W-:-:S05]  /*0210*/  IMAD R11, R10, R13, R11 ;  /* 0x0000000d0a0b7224 */ /* 0x000fca00078e020b */
[----:B------:R-:W-:-:S13]  /*0220*/  ISETP.GT.U32.AND P0, PT, R12, R11, PT ;  /* 0x0000000b0c00720c */ /* 0x000fda0003f04070 */
[----:B------:R-:W-:Y:S02]  /*0230*/  @!P0 IADD3 R11, PT, PT, R11, -R12, RZ ;  /* 0x8000000c0b0b8210 */ /* 0x000fe40007ffe0ff */
[----:B------:R-:W-:Y:S02]  /*0240*/  ISETP.NE.AND P0, PT, R4, RZ, PT ;  /* 0x000000ff0400720c */ /* 0x000fe40003f05270 */
[----:B------:R-:W-:-:S13]  /*0250*/  ISETP.GT.U32.AND P1, PT, R12, R11, PT ;  /* 0x0000000b0c00720c */ /* 0x000fda0003f24070 */
[----:B------:R-:W-:-:S04]  /*0260*/  @!P1 IMAD.IADD R11, R11, 0x1, -R12 ;  /* 0x000000010b0b9824 */ /* 0x000fc800078e0a0c */
[----:B------:R-:W-:Y:S01]  /*0270*/  @!P2 IMAD.MOV R11, RZ, RZ, -R11 ;  /* 0x000000ffff0ba224 */ /* 0x000fe200078e0a0b */
[----:B------:R-:W-:-:S05]  /*0280*/  @!P0 LOP3.LUT R11, RZ, R4, RZ, 0x33, !PT ;  /* 0x00000004ff0b8212 */ /* 0x000fca00078e33ff */
[----:B---3--:R-:W-:-:S05]  /*0290*/  IMAD.WIDE R6, R11, 0x18, R6 ;  /* 0x000000180b067825 */ /* 0x008fca00078e0206 */
[----:B------:R-:W2:Y:S02]  /*02a0*/  LD.E R4, desc[UR8][R6.64+0x8] ;  /* 0x0000080806047980 */ /* 0x000ea4000c101900 */
[----:B--2---:R-:W-:-:S13]  /*02b0*/  ISETP.GE.AND P0, PT, R4, 0x1, PT ;  /* 0x000000010400780c */ /* 0x004fda0003f06270 */
[----:B------:R-:W-:Y:S05]  /*02c0*/  @!P0 BRA `(.L_x_1) ;  /* 0x0000000000088947 */ /* 0x000fea0003800000 */
[----:B------:R0:W5:Y:S01]  /*02d0*/  LD.E.64 R2, desc[UR8][R6.64+0x10] ;  /* 0x0000100806027980 */ /* 0x000162000c101b00 */
[----:B------:R-:W-:-:S07]  /*02e0*/  IMAD.MOV.U32 R0, RZ, RZ, 0x1 ;  /* 0x00000001ff007424 */ /* 0x000fce00078e00ff */
.L_x_1:
[----:B------:R-:W-:Y:S05]  /*02f0*/  BSYNC.RECONVERGENT B0 ;  /* 0x0000000000007941 */ /* 0x000fea0003800200 */
.L_x_0:
[----:B------:R-:W1:Y:S01]  /*0300*/  S2UR UR7, SR_CgaCtaId ;  /* 0x00000000000779c3 */ /* 0x000e620000008800 */
[----:B------:R-:W-:Y:S01]  /*0310*/  UMOV UR4, 0x400 ;  /* 0x0000040000047882 */ /* 0x000fe20000000000 */
[----:B------:R-:W-:Y:S01]  /*0320*/  ISETP.GE.U32.AND P0, PT, R8, 0x2, PT ;  /* 0x000000020800780c */ /* 0x000fe20003f06070 */
[----:B------:R-:W-:Y:S02]  /*0330*/  UIADD3 UR5, UPT, UPT, UR4, 0x400, URZ ;  /* 0x0000040004057890 */ /* 0x000fe4000fffe0ff */
[----:B------:R-:W-:Y:S02]  /*0340*/  UIADD3 UR6, UPT, UPT, UR4, 0x800, URZ ;  /* 0x0000080004067890 */ /* 0x000fe4000fffe0ff */
[----:B-1----:R-:W-:Y:S02]  /*0350*/  ULEA UR4, UR7, UR4, 0x18 ;  /* 0x0000000407047291 */ /* 0x002fe4000f8ec0ff */
[----:B------:R-:W-:Y:S02]  /*0360*/  ULEA UR5, UR7, UR5, 0x18 ;  /* 0x0000000507057291 */ /* 0x000fe4000f8ec0ff */
[----:B------:R-:W-:-:S02]  /*0370*/  ULEA UR6, UR7, UR6, 0x18 ;  /* 0x0000000607067291 */ /* 0x000fc4000f8ec0ff */
[C---:B------:R-:W-:Y:S02]  /*0380*/  LEA R5, R9.reuse, UR4, 0x2 ;  /* 0x0000000409057c11 */ /* 0x040fe4000f8e10ff */
[C---:B------:R-:W-:Y:S02]  /*0390*/  LEA R4, R9.reuse, UR5, 0x2 ;  /* 0x0000000509047c11 */ /* 0x040fe4000f8e10ff */
[----:B0-----:R-:W-:Y:S01]  /*03a0*/  LEA R7, R9, UR6, 0x2 ;  /* 0x0000000609077c11 */ /* 0x001fe2000f8e10ff */
[----:B-----5:R0:W-:Y:S04]  /*03b0*/  STS [R5], R2 ;  /* 0x0000000205007388 */ /* 0x0201e80000000800 */
[----:B------:R0:W-:Y:S04]  /*03c0*/  STS [R4], R3 ;  /* 0x0000000304007388 */ /* 0x0001e80000000800 */
[----:B------:R0:W-:Y:S01]  /*03d0*/  STS [R7], R0 ;  /* 0x0000000007007388 */ /* 0x0001e20000000800 */
[----:B------:R-:W-:Y:S06]  /*03e0*/  BAR.SYNC.DEFER_BLOCKING 0x0 ;  /* 0x0000000000007b1d */ /* 0x000fec0000010000 */
[----:B------:R-:W-:Y:S05]  /*03f0*/  @!P0 BRA `(.L_x_2) ;  /* 0x0000000000608947 */ /* 0x000fea0003800000 */
.L_x_5:
[----:B------:R-:W-:Y:S01]  /*0400*/  SHF.R.U32.HI R10, RZ, 0x1, R8 ;  /* 0x00000001ff0a7819 */ /* 0x000fe20000011608 */
[----:B------:R-:W-:Y:S03]  /*0410*/  BSSY.RECONVERGENT B0, `(.L_x_3) ;  /* 0x0000012000007945 */ /* 0x000fe60003800200 */
[----:B------:R-:W-:-:S13]  /*0420*/  ISETP.GE.U32.AND P0, PT, R9, R10, PT ;  /* 0x0000000a0900720c */ /* 0x000fda0003f06070 */
[----:B-1----:R-:W-:Y:S05]  /*0430*/  @P0 BRA `(.L_x_4) ;  /* 0x00000000003c0947 */ /* 0x002fea0003800000 */
[----:B0-----:R-:W-:Y:S01]  /*0440*/  LEA R0, R10, R5, 0x2 ;  /* 0x000000050a007211 */ /* 0x001fe200078e10ff */
[----:B------:R-:W-:Y:S05]  /*0450*/  LDS R3, [R5] ;  /* 0x0000000005037984 */ /* 0x000fea0000000800 */
[----:B------:R-:W0:Y:S02]  /*0460*/  LDS R0, [R0] ;  /* 0x0000000000007984 */ /* 0x000e240000000800 */
[----:B0-----:R-:W-:Y:S01]  /*0470*/  FADD R2, R0, R3 ;  /* 0x0000000300027221 */ /* 0x001fe20000000000 */
[----:B------:R-:W-:-:S04]  /*0480*/  IMAD R3, R10, 0x4, R4 ;  /* 0x000000040a037824 */ /* 0x000fc800078e0204 */
[----:B------:R-:W-:Y:S04]  /*0490*/  STS [R5], R2 ;  /* 0x0000000205007388 */ /* 0x000fe80000000800 */
[----:B------:R-:W-:Y:S04]  /*04a0*/  LDS R3, [R3] ;  /* 0x0000000003037984 */ /* 0x000fe80000000800 */
[----:B------:R-:W0:Y:S02]  /*04b0*/  LDS R6, [R4] ;  /* 0x0000000004067984 */ /* 0x000e240000000800 */
[----:B0-----:R-:W-:Y:S01]  /*04c0*/  FADD R11, R3, R6 ;  /* 0x00000006030b7221 */ /* 0x001fe20000000000 */
[----:B------:R-:W-:-:S04]  /*04d0*/  IMAD R6, R10, 0x4, R7 ;  /* 0x000000040a067824 */ /* 0x000fc800078e0207 */
[----:B------:R-:W-:Y:S04]  /*04e0*/  STS [R4], R11 ;  /* 0x0000000b04007388 */ /* 0x000fe80000000800 */
[----:B------:R-:W-:Y:S04]  /*04f0*/  LDS R6, [R6] ;  /* 0x0000000006067984 */ /* 0x000fe80000000800 */
[----:B------:R-:W0:Y:S02]  /*0500*/  LDS R13, [R7] ;  /* 0x00000000070d7984 */ /* 0x000e240000000800 */
[----:B0-----:R-:W-:-:S05]  /*0510*/  IADD3 R0, PT, PT, R6, R13, RZ ;  /* 0x0000000d06007210 */ /* 0x001fca0007ffe0ff */
[----:B------:R1:W-:Y:S02]  /*0520*/  STS [R7], R0 ;  /* 0x0000000007007388 */ /* 0x0003e40000000800 */
.L_x_4:
[----:B------:R-:W-:Y:S05]  /*0530*/  BSYNC.RECONVERGENT B0 ;  /* 0x0000000000007941 */ /* 0x000fea0003800200 */
.L_x_3:
[----:B------:R-:W-:Y:S01]  /*0540*/  BAR.SYNC.DEFER_BLOCKING 0x0 ;  /* 0x0000000000007b1d */ /* 0x000fe20000010000 */
[----:B------:R-:W-:Y:S01]  /*0550*/  ISETP.GT.U32.AND P0, PT, R8, 0x3, PT ;  /* 0x000000030800780c */ /* 0x000fe20003f04070 */
[----:B------:R-:W-:-:S12]  /*0560*/  IMAD.MOV.U32 R8, RZ, RZ, R10 ;  /* 0x000000ffff087224 */ /* 0x000fd800078e000a */
[----:B------:R-:W-:Y:S05]  /*0570*/  @P0 BRA `(.L_x_5) ;  /* 0xfffffffc00a00947 */ /* 0x000fea000383ffff */
.L_x_2:
[----:B------:R-:W-:-:S13]  /*0580*/  ISETP.NE.AND P0, PT, R9, RZ, PT ;  /* 0x000000ff0900720c */ /* 0x000fda0003f05270 */
[----:B------:R-:W-:Y:S05]  /*0590*/  @P0 EXIT ;  /* 0x000000000000094d */ /* 0x000fea0003800000 */
[----:B------:R-:W2:Y:S01]  /*05a0*/  S2UR UR5, SR_CgaCtaId ;  /* 0x00000000000579c3 */ /* 0x000ea20000008800 */
[----:B------:R-:W-:-:S07]  /*05b0*/  UMOV UR4, 0x400 ;  /* 0x0000040000047882 */ /* 0x000fce0000000000 */
[----:B0-----:R-:W0:Y:S08]  /*05c0*/  LDC.64 R2, c[0x0][0x388] ;  /* 0x0000e200ff027b82 */ /* 0x001e300000000a00 */
[----:B------:R-:W3:Y:S01]  /*05d0*/  LDC.64 R4, c[0x0][0x390] ;  /* 0x0000e400ff047b82 */ /* 0x000ee20000000a00 */
[----:B--2---:R-:W-:-:S07]  /*05e0*/  ULEA UR4, UR5, UR4, 0x18 ;  /* 0x0000000405047291 */ /* 0x004fce000f8ec0ff */
[----:B-1----:R-:W1:Y:S02]  /*05f0*/  LDC.64 R6, c[0x0][0x398] ;  /* 0x0000e600ff067b82 */ /* 0x002e640000000a00 */
[----:B------:R-:W0:Y:S04]  /*0600*/  LDS R9, [UR4] ;  /* 0x00000004ff097984 */ /* 0x000e280008000800 */
[----:B------:R-:W3:Y:S04]  /*0610*/  LDS R11, [UR4+0x400] ;  /* 0x00040004ff0b7984 */ /* 0x000ee80008000800 */
[----:B------:R-:W1:Y:S04]  /*0620*/  LDS R13, [UR4+0x800] ;  /* 0x00080004ff0d7984 */ /* 0x000e680008000800 */
[----:B0-----:R-:W-:Y:S04]  /*0630*/  REDG.E.ADD.F32.FTZ.RN.STRONG.GPU desc[UR8][R2.64], R9 ;  /* 0x00000009020079a6 */ /* 0x001fe8000c12f308 */
[----:B---3--:R-:W-:Y:S04]  /*0640*/  REDG.E.ADD.F32.FTZ.RN.STRONG.GPU desc[UR8][R4.64], R11 ;  /* 0x0000000b040079a6 */ /* 0x008fe8000c12f308 */
[----:B-1----:R-:W-:Y:S01]  /*0650*/  REDG.E.ADD.STRONG.GPU desc[UR8][R6.64], R13 ;  /* 0x0000000d0600798e */ /* 0x002fe2000c12e108 */
[----:B------:R-:W-:Y:S05]  /*0660*/  EXIT ;  /* 0x000000000000794d */ /* 0x000fea0003800000 */
.L_x_6:
[----:B------:R-:W-:-:S00]  /*0670*/  BRA `(.L_x_6) ;  /* 0xfffffffc00fc7947 */ /* 0x000fc0000383ffff */
[----:B------:R-:W-:-:S00]  /*0680*/  NOP ;  /* 0x0000000000007918 */ /* 0x000fc00000000000 */
[----:B------:R-:W-:-:S00]  /*0690*/  NOP ;  /* 0x0000000000007918 */ /* 0x000fc00000000000 */
[----:B------:R-:W-:-:S00]  /*06a0*/  NOP ;  /* 0x0000000000007918 */ /* 0x000fc00000000000 */
[----:B------:R-:W-:-:S00]  /*06b0*/  NOP ;  /* 0x0000000000007918 */ /* 0x000fc00000000000 */
[----:B------:R-:W-:-:S00]  /*06c0*/  NOP ;  /* 0x0000000000007918 */ /* 0x000fc00000000000 */
[----:B------:R-:W-:-:S00]  /*06d0*/  NOP ;  /* 0x0000000000007918 */ /* 0x000fc00000000000 */
[----:B------:R-:W-:-:S00]  /*06e0*/  NOP ;  /* 0x0000000000007918 */ /* 0x000fc00000000000 */
[----:B------:R-:W-:-:S00]  /*06f0*/  NOP ;  /* 0x0000000000007918 */ /* 0x000fc00000000000 */
.L_x_108:


//--------------------- .text._Z16init_tube_kernelP12TemporalTubeif --------------------------
	.section	.text._Z16init_tube_kernelP12TemporalTubeif,"ax",@progbits
	.align	128
        .global         _Z16init_tube_kernelP12TemporalTubeif
        .type           _Z16init_tube_kernelP12TemporalTubeif,@function
        .size           _Z16init_tube_kernelP12TemporalTubeif,(.L_x_109 - _Z16init_tube_kernelP12TemporalTubeif)
        .other          _Z16init_tube_kernelP12TemporalTubeif,@"STO_CUDA_ENTRY STV_DEFAULT"
_Z16init_tube_kernelP12TemporalTubeif:
.text._Z16init_tube_kernelP12TemporalTubeif:
[----:B------:R-:W-:Y:S01]  /*0000*/  LDC R1, c[0x0][0x37c] ;  /* 0x0000df00ff017b82 */ /* 0x000fe20000000800 */
[----:B------:R-:W0:Y:S07]  /*0010*/  S2R R0, SR_TID.X ;  /* 0x0000000000007919 */ /* 0x000e2e0000002100 */
[----:B------:R-:W0:Y:S01]  /*0020*/  S2UR UR4, SR_CTAID.X ;  /* 0x00000000000479c3 */ /* 0x000e220000002500 */
[----:B------:R-:W-:Y:S07]  /*0030*/  BSSY.RECONVERGENT B0, `(.L_x_7) ;  /* 0x0000019000007945 */ /* 0x000fee0003800200 */
[----:B------:R-:W0:Y:S08]  /*0040*/  LDC R3, c[0x0][0x360] ;  /* 0x0000d800ff037b82 */ /* 0x000e300000000800 */
[----:B------:R-:W1:Y:S01]  /*0050*/  LDC R2, c[0x0][0x388] ;  /* 0x0000e200ff027b82 */ /* 0x000e620000000800 */
[----:B0-----:R-:W-:Y:S01]  /*0060*/  IMAD R3, R3, UR4, R0 ;  /* 0x0000000403037c24 */ /* 0x001fe2000f8e0200 */
[----:B------:R-:W0:Y:S04]  /*0070*/  LDCU.64 UR4, c[0x0][0x358] ;  /* 0x00006b00ff0477ac */ /* 0x000e280008000a00 */
[----:B------:R-:W-:-:S02]  /*0080*/  ISETP.NE.AND P1, PT, R3, RZ, PT ;  /* 0x000000ff0300720c */ /* 0x000fc40003f25270 */
[----:B-1----:R-:W-:-:S13]  /*0090*/  ISETP.GE.AND P0, PT, R3, R2, PT ;  /* 0x000000020300720c */ /* 0x002fda0003f06270 */
[----:B0-----:R-:W-:Y:S05]  /*00a0*/  @P0 BRA `(.L_x_8) ;  /* 0x0000000000440947 */ /* 0x001fea0003800000 */
[----:B------:R-:W0:Y:S02]  /*00b0*/  LDC.64 R4, c[0x0][0x380] ;  /* 0x0000e000ff047b82 */ /* 0x000e240000000a00 */
[----:B0-----:R-:W2:Y:S02]  /*00c0*/  LDG.E.64 R6, desc[UR4][R4.64] ;  /* 0x0000000404067981 */ /* 0x001ea4000c1e1b00 */
[----:B--2---:R-:W-:-:S05]  /*00d0*/  IMAD.WIDE R6, R3, 0x18, R6 ;  /* 0x0000001803067825 */ /* 0x004fca00078e0206 */
[----:B------:R0:W-:Y:S04]  /*00e0*/  ST.E.64 desc[UR4][R6.64], RZ ;  /* 0x000000ff06007985 */ /* 0x0001e8000c101b04 */
[----:B------:R-:W2:Y:S02]  /*00f0*/  LDG.E.64 R8, desc[UR4][R4.64] ;  /* 0x0000000404087981 */ /* 0x000ea4000c1e1b00 */
[----:B--2---:R-:W-:-:S05]  /*0100*/  IMAD.WIDE R8, R3, 0x18, R8 ;  /* 0x0000001803087825 */ /* 0x004fca00078e0208 */
[----:B------:R1:W-:Y:S04]  /*0110*/  ST.E desc[UR4][R8.64+0x8], RZ ;  /* 0x000008ff08007985 */ /* 0x0003e8000c101904 */
[----:B------:R-:W2:Y:S02]  /*0120*/  LDG.E.64 R10, desc[UR4][R4.64] ;  /* 0x00000004040a7981 */ /* 0x000ea4000c1e1b00 */
[----:B--2---:R-:W-:-:S05]  /*0130*/  IMAD.WIDE R10, R3, 0x18, R10 ;  /* 0x00000018030a7825 */ /* 0x004fca00078e020a */
[----:B------:R1:W-:Y:S04]  /*0140*/  ST.E desc[UR4][R10.64+0xc], RZ ;  /* 0x00000cff0a007985 */ /* 0x0003e8000c101904 */
[----:B------:R-:W2:Y:S01]  /*0150*/  LDG.E.64 R12, desc[UR4][R4.64] ;  /* 0x00000004040c7981 */ /* 0x000ea2000c1e1b00 */
[----:B------:R-:W-:Y:S02]  /*0160*/  HFMA2 R15, -RZ, RZ, 1.875, 0 ;  /* 0x3f800000ff0f7431 */ /* 0x000fe400000001ff */
[----:B--2---:R-:W-:-:S05]  /*0170*/  IMAD.WIDE R12, R3, 0x18, R12 ;  /* 0x00000018030c7825 */ /* 0x004fca00078e020c */
[----:B------:R1:W-:Y:S04]  /*0180*/  ST.E desc[UR4][R12.64+0x10], R15 ;  /* 0x0000100f0c007985 */ /* 0x0003e8000c101904 */
[----:B0-----:R-:W2:Y:S02]  /*0190*/  LDG.E.64 R6, desc[UR4][R4.64] ;  /* 0x0000000404067981 */ /* 0x001ea4000c1e1b00 */
[----:B--2---:R-:W-:-:S05]  /*01a0*/  IMAD.WIDE R6, R3, 0x18, R6 ;  /* 0x0000001803067825 */ /* 0x004fca00078e0206 */
[----:B------:R1:W-:Y:S02]  /*01b0*/  ST.E desc[UR4][R6.64+0x14], RZ ;  /* 0x000014ff06007985 */ /* 0x0003e4000c101904 */
.L_x_8:
[----:B------:R-:W-:Y:S05]  /*01c0*/  BSYNC.RECONVERGENT B0 ;  /* 0x0000000000007941 */ /* 0x000fea0003800200 */
.L_x_7:
[----:B------:R-:W-:Y:S05]  /*01d0*/  @P1 EXIT ;  /* 0x000000000000194d */ /* 0x000fea0003800000 */
[----:B------:R-:W0:Y:S01]  /*01e0*/  LDC.64 R4, c[0x0][0x380] ;  /* 0x0000e000ff047b82 */ /* 0x000e220000000a00 */
[----:B------:R-:W-:-:S07]  /*01f0*/  HFMA2 R3, -RZ, RZ, 0, 0 ;  /* 0x00000000ff037431 */ /* 0x000fce00000001ff */
[----:B-1----:R-:W1:Y:S01]  /*0200*/  LDC R7, c[0x0][0x38c] ;  /* 0x0000e300ff077b82 */ /* 0x002e620000000800 */
[----:B0-----:R-:W-:Y:S04]  /*0210*/  STG.E.64 desc[UR4][R4.64+0x8], R2 ;  /* 0x0000080204007986 */ /* 0x001fe8000c101b04 */
[----:B------:R-:W-:Y:S04]  /*0220*/  STG.E.64 desc[UR4][R4.64+0x10], RZ ;  /* 0x000010ff04007986 */ /* 0x000fe8000c101b04 */
[----:B-1----:R-:W-:Y:S01]  /*0230*/  STG.E desc[UR4][R4.64+0x18], R7 ;  /* 0x0000180704007986 */ /* 0x002fe2000c101904 */
[----:B------:R-:W-:Y:S05]  /*0240*/  EXIT ;  /* 0x000000000000794d */ /* 0x000fea0003800000 */
.L_x_9:
        /* <DEDUP_REMOVED lines=11> */
.L_x_109:


//--------------------- .text._Z27consolidate_memories_kernelP12TemporalTubef --------------------------
	.section	.text._Z27consolidate_memories_kernelP12TemporalTubef,"ax",@progbits
	.align	128
        .global         _Z27consolidate_memories_kernelP12TemporalTubef
        .type           _Z27consolidate_memories_kernelP12TemporalTubef,@function
        .size           _Z27consolidate_memories_kernelP12TemporalTubef,(.L_x_105 - _Z27consolidate_memories_kernelP12TemporalTubef)
        .other          _Z27consolidate_memories_kernelP12TemporalTubef,@"STO_CUDA_ENTRY STV_DEFAULT"
_Z27consolidate_memories_kernelP12TemporalTubef:
.text._Z27consolidate_memories_kernelP12TemporalTubef:
[----:B------:R-:W-:Y:S08]  /*0000*/  LDC R1, c[0x0][0x37c] ;  /* 0x0000df00ff017b82 */ /* 0x000ff00000000800 */
[----:B------:R-:W0:Y:S01]  /*0010*/  LDC.64 R6, c[0x0][0x380] ;  /* 0x0000e000ff067b82 */ /* 0x000e220000000a00 */
[----:B------:R-:W0:Y:S02]  /*0020*/  LDCU.64 UR6, c[0x0][0x358] ;  /* 0x00006b00ff0677ac */ /* 0x000e240008000a00 */
[----:B0-----:R-:W2:Y:S05]  /*0030*/  LDG.E R0, desc[UR6][R6.64+0x10] ;  /* 0x0000100606007981 */ /* 0x001eaa000c1e1900 */
[----:B------:R-:W0:Y:S01]  /*0040*/  S2UR UR5, SR_CgaCtaId ;  /* 0x00000000000579c3 */ /* 0x000e220000008800 */
[----:B------:R-:W-:Y:S01]  /*0050*/  UMOV UR4, 0x400 ;  /* 0x0000040000047882 */ /* 0x000fe20000000000 */
[----:B------:R-:W2:Y:S01]  /*0060*/  S2R R9, SR_TID.X ;  /* 0x0000000000097919 */ /* 0x000ea20000002100 */
[----:B0-----:R-:W-:Y:S01]  /*0070*/  ULEA UR4, UR5, UR4, 0x18 ;  /* 0x0000000405047291 */ /* 0x001fe2000f8ec0ff */
[----:B--2---:R-:W-:-:S13]  /*0080*/  ISETP.GE.AND P0, PT, R9, R0, PT ;  /* 0x000000000900720c */ /* 0x004fda0003f06270 */
[----:B------:R0:W-:Y:S01]  /*0090*/  @!P0 STS.U8 [R9+UR4], RZ ;  /* 0x000000ff09008988 */ /* 0x0001e20008000004 */
[----:B------:R-:W-:Y:S06]  /*00a0*/  BAR.SYNC.DEFER_BLOCKING 0x0 ;  /* 0x0000000000007b1d */ /* 0x000fec0000010000 */
[----:B------:R-:W2:Y:S02]  /*00b0*/  LDG.E R10, desc[UR6][R6.64+0x10] ;  /* 0x00001006060a7981 */ /* 0x000ea4000c1e1900 */
[----:B--2---:R-:W-:-:S13]  /*00c0*/  ISETP.GE.AND P0, PT, R9, R10, PT ;  /* 0x0000000a0900720c */ /* 0x004fda0003f06270 */
[----:B0-----:R-:W-:Y:S05]  /*00d0*/  @P0 EXIT ;  /* 0x000000000000094d */ /* 0x001fea0003800000 */
[----:B------:R-:W0:Y:S02]  /*00e0*/  LDS.U8 R0, [R9+UR4] ;  /* 0x0000000409007984 */ /* 0x000e240008000000 */
[----:B0-----:R-:W-:-:S13]  /*00f0*/  ISETP.NE.AND P0, PT, R0, RZ, PT ;  /* 0x000000ff0000720c */ /* 0x001fda0003f05270 */
[----:B------:R-:W-:Y:S05]  /*0100*/  @P0 EXIT ;  /* 0x000000000000094d */ /* 0x000fea0003800000 */
[----:B------:R0:W5:Y:S01]  /*0110*/  LDG.E.64 R2, desc[UR6][R6.64+0x8] ;  /* 0x0000080606027981 */ /* 0x000162000c1e1b00 */
[----:B------:R-:W-:-:S05]  /*0120*/  VIADD R11, R9, 0x1 ;  /* 0x00000001090b7836 */ /* 0x000fca0000000000 */
[----:B------:R-:W-:-:S13]  /*0130*/  ISETP.GE.U32.AND P0, PT, R11, R10, PT ;  /* 0x0000000a0b00720c */ /* 0x000fda0003f06070 */
[----:B0-----:R-:W-:Y:S05]  /*0140*/  @P0 EXIT ;  /* 0x000000000000094d */ /* 0x001fea0003800000 */
[----:B------:R-:W2:Y:S01]  /*0150*/  LDG.E.64 R6, desc[UR6][R6.64] ;  /* 0x0000000606067981 */ /* 0x000ea2000c1e1b00 */
[----:B-----5:R-:W-:Y:S02]  /*0160*/  IABS R8, R2 ;  /* 0x0000000200087213 */ /* 0x020fe40000000000 */
[----:B------:R-:W-:Y:S02]  /*0170*/  IADD3 R3, PT, PT, -R10, R3, R9 ;  /* 0x000000030a037210 */ /* 0x000fe40007ffe109 */
[----:B------:R-:W0:Y:S03]  /*0180*/  I2F.RP R0, R8 ;  /* 0x0000000800007306 */ /* 0x000e260000209400 */
[----:B------:R-:W-:-:S05]  /*0190*/  IMAD.IADD R3, R2, 0x1, R3 ;  /* 0x0000000102037824 */ /* 0x000fca00078e0203 */
[----:B------:R-:W-:Y:S01]  /*01a0*/  ISETP.GE.AND P2, PT, R3, RZ, PT ;  /* 0x000000ff0300720c */ /* 0x000fe20003f46270 */
[----:B0-----:R-:W0:Y:S02]  /*01b0*/  MUFU.RCP R0, R0 ;  /* 0x0000000000007308 */ /* 0x001e240000001000 */
[----:B0-----:R-:W-:Y:S01]  /*01c0*/  VIADD R4, R0, 0xffffffe ;  /* 0x0ffffffe00047836 */ /* 0x001fe20000000000 */
[----:B------:R-:W-:-:S05]  /*01d0*/  IABS R0, R3 ;  /* 0x0000000300007213 */ /* 0x000fca0000000000 */
[----:B------:R0:W1:Y:S02]  /*01e0*/  F2I.FTZ.U32.TRUNC.NTZ R5, R4 ;  /* 0x0000000400057305 */ /* 0x000064000021f000 */
[----:B0-----:R-:W-:Y:S02]  /*01f0*/  IMAD.MOV.U32 R4, RZ, RZ, RZ ;  /* 0x000000ffff047224 */ /* 0x001fe400078e00ff */
[----:B-1----:R-:W-:-:S05]  /*0200*/  IMAD.MOV R12, RZ, RZ, -R5 ;  /* 0x000000ffff0c7224 */ /* 0x002fca00078e0a05 */
[----:B------:R-:W-:Y:S02]  /*0210*/  MOV R9, R12 ;  /* 0x0000000c00097202 */ /* 0x000fe40000000f00 */
[----:B------:R-:W-:-:S03]  /*0220*/  IABS R12, R2 ;  /* 0x00000002000c7213 */ /* 0x000fc60000000000 */
[----:B------:R-:W-:-:S04]  /*0230*/  IMAD R9, R9, R8, RZ ;  /* 0x0000000809097224 */ /* 0x000fc800078e02ff */
[----:B------:R-:W-:-:S04]  /*0240*/  IMAD.HI.U32 R5, R5, R9, R4 ;  /* 0x0000000905057227 */ /* 0x000fc800078e0004 */
        /* <DEDUP_REMOVED lines=10> */
[----:B--2---:R-:W-:-:S07]  /*02f0*/  IMAD.WIDE R6, R5, 0x18, R6 ;  /* 0x0000001805067825 */ /* 0x004fce00078e0206 */
.L_x_30:
[----:B-1----:R-:W0:Y:S01]  /*0300*/  LDS.U8 R0, [R11+UR4] ;  /* 0x000000040b007984 */ /* 0x002e220008000000 */
[----:B------:R-:W-:Y:S01]  /*0310*/  BSSY.RECONVERGENT B2, `(.L_x_10) ;  /* 0x0000106000027945 */ /* 0x000fe20003800200 */
[----:B------:R-:W-:Y:S02]  /*0320*/  IADD3 R12, PT, PT, R11, UR4, RZ ;  /* 0x000000040b0c7c10 */ /* 0x000fe4000fffe0ff */
[----:B0-----:R-:W-:-:S13]  /*0330*/  ISETP.NE.AND P0, PT, R0, RZ, PT ;  /* 0x000000ff0000720c */ /* 0x001fda0003f05270 */
[----:B------:R-:W-:Y:S05]  /*0340*/  @P0 BRA `(.L_x_11) ;  /* 0x0000001000080947 */ /* 0x000fea0003800000 */
[----:B------:R-:W0:Y:S01]  /*0350*/  LDC.64 R16, c[0x0][0x380] ;  /* 0x0000e000ff107b82 */ /* 0x000e220000000a00 */
[----:B------:R-:W2:Y:S04]  /*0360*/  LDG.E.64 R8, desc[UR6][R6.64] ;  /* 0x0000000606087981 */ /* 0x000ea8000c1e1b00 */
[----:B0-----:R-:W3:Y:S04]  /*0370*/  LDG.E.64 R2, desc[UR6][R16.64+0x8] ;  /* 0x0000080610027981 */ /* 0x001ee8000c1e1b00 */
[----:B------:R0:W4:Y:S01]  /*0380*/  LDG.E.64 R4, desc[UR6][R16.64] ;  /* 0x0000000610047981 */ /* 0x000122000c1e1b00 */
[----:B------:R-:W-:Y:S01]  /*0390*/  BSSY.RECONVERGENT B1, `(.L_x_12) ;  /* 0x00000d8000017945 */ /* 0x000fe20003800200 */
[----:B---3--:R-:W-:-:S04]  /*03a0*/  IABS R0, R2 ;  /* 0x0000000200007213 */ /* 0x008fc80000000000 */
[----:B------:R-:W1:Y:S08]  /*03b0*/  I2F.RP R13, R0 ;  /* 0x00000000000d7306 */ /* 0x000e700000209400 */
[----:B-1----:R-:W1:Y:S01]  /*03c0*/  MUFU.RCP R13, R13 ;  /* 0x0000000d000d7308 */ /* 0x002e620000001000 */
[----:B------:R-:W-:Y:S01]  /*03d0*/  IADD3 R3, PT, PT, -R10, R3, R11 ;  /* 0x000000030a037210 */ /* 0x000fe20007ffe10b */
[----:B-1----:R-:W-:-:S06]  /*03e0*/  VIADD R14, R13, 0xffffffe ;  /* 0x0ffffffe0d0e7836 */ /* 0x002fcc0000000000 */
[----:B------:R1:W3:Y:S01]  /*03f0*/  F2I.FTZ.U32.TRUNC.NTZ R15, R14 ;  /* 0x0000000e000f7305 */ /* 0x0002e2000021f000 */
[----:B------:R-:W-:-:S04]  /*0400*/  IADD3 R3, PT, PT, R2, R3, RZ ;  /* 0x0000000302037210 */ /* 0x000fc80007ffe0ff */
[----:B0-----:R-:W-:Y:S01]  /*0410*/  IABS R16, R3 ;  /* 0x0000000300107213 */ /* 0x001fe20000000000 */
[----:B-1----:R-:W-:Y:S02]  /*0420*/  IMAD.MOV.U32 R14, RZ, RZ, RZ ;  /* 0x000000ffff0e7224 */ /* 0x002fe400078e00ff */
[----:B---3--:R-:W-:-:S04]  /*0430*/  IMAD.MOV R19, RZ, RZ, -R15 ;  /* 0x000000ffff137224 */ /* 0x008fc800078e0a0f */
[----:B------:R-:W-:Y:S01]  /*0440*/  IMAD R17, R19, R0, RZ ;  /* 0x0000000013117224 */ /* 0x000fe200078e02ff */
[----:B------:R-:W-:-:S03]  /*0450*/  IABS R18, R2 ;  /* 0x0000000200127213 */ /* 0x000fc60000000000 */
[----:B------:R-:W-:Y:S01]  /*0460*/  IMAD.HI.U32 R15, R15, R17, R14 ;  /* 0x000000110f0f7227 */ /* 0x000fe200078e000e */
[----:B------:R-:W-:-:S03]  /*0470*/  MOV R14, R16 ;  /* 0x00000010000e7202 */ /* 0x000fc60000000f00 */
[----:B------:R-:W-:Y:S02]  /*0480*/  IMAD.MOV R13, RZ, RZ, -R18 ;  /* 0x000000ffff0d7224 */ /* 0x000fe400078e0a12 */
[----:B------:R-:W-:-:S04]  /*0490*/  IMAD.HI.U32 R15, R15, R14, RZ ;  /* 0x0000000e0f0f7227 */ /* 0x000fc800078e00ff */
[----:B------:R-:W-:-:S05]  /*04a0*/  IMAD R15, R15, R13, R14 ;  /* 0x0000000d0f0f7224 */ /* 0x000fca00078e020e */
[----:B------:R-:W-:-:S13]  /*04b0*/  ISETP.GT.U32.AND P0, PT, R0, R15, PT ;  /* 0x0000000f0000720c */ /* 0x000fda0003f04070 */
[----:B------:R-:W-:-:S05]  /*04c0*/  @!P0 IMAD.IADD R15, R15, 0x1, -R0 ;  /* 0x000000010f0f8824 */ /* 0x000fca00078e0a00 */
[----:B------:R-:W-:Y:S02]  /*04d0*/  ISETP.GT.U32.AND P0, PT, R0, R15, PT ;  /* 0x0000000f0000720c */ /* 0x000fe40003f04070 */
[----:B------:R-:W-:Y:S02]  /*04e0*/  ISETP.GE.AND P2, PT, R3, RZ, PT ;  /* 0x000000ff0300720c */ /* 0x000fe40003f46270 */
[----:B------:R-:W-:-:S09]  /*04f0*/  ISETP.NE.AND P1, PT, R2, RZ, PT ;  /* 0x000000ff0200720c */ /* 0x000fd20003f25270 */
[----:B------:R-:W-:Y:S01]  /*0500*/  @!P0 IMAD.IADD R15, R15, 0x1, -R0 ;  /* 0x000000010f0f8824 */ /* 0x000fe200078e0a00 */
[----:B--2---:R-:W-:-:S04]  /*0510*/  ISETP.NE.U32.AND P0, PT, R8, RZ, PT ;  /* 0x000000ff0800720c */ /* 0x004fc80003f05070 */
[----:B------:R-:W-:Y:S02]  /*0520*/  ISETP.NE.AND.EX P0, PT, R9, RZ, PT, P0 ;  /* 0x000000ff0900720c */ /* 0x000fe40003f05300 */
[----:B------:R-:W-:Y:S02]  /*0530*/  @!P2 IADD3 R15, PT, PT, -R15, RZ, RZ ;  /* 0x000000ff0f0fa210 */ /* 0x000fe40007ffe1ff */
[----:B------:R-:W-:Y:S01]  /*0540*/  @!P1 LOP3.LUT R15, RZ, R2, RZ, 0x33, !PT ;  /* 0x00000002ff0f9212 */ /* 0x000fe200078e33ff */
[----:B------:R-:W-:-:S04]  /*0550*/  IMAD.MOV.U32 R0, RZ, RZ, RZ ;  /* 0x000000ffff007224 */ /* 0x000fc800078e00ff */
[----:B----4-:R-:W-:-:S04]  /*0560*/  IMAD.WIDE R4, R15, 0x18, R4 ;  /* 0x000000180f047825 */ /* 0x010fc800078e0204 */
[----:B------:R-:W-:Y:S05]  /*0570*/  @!P0 BRA `(.L_x_13) ;  /* 0x0000000800e48947 */ /* 0x000fea0003800000 */
[----:B------:R-:W2:Y:S02]  /*0580*/  LDG.E.64 R2, desc[UR6][R4.64] ;  /* 0x0000000604027981 */ /* 0x000ea4000c1e1b00 */
[----:B--2---:R-:W-:-:S04]  /*0590*/  ISETP.NE.U32.AND P0, PT, R2, RZ, PT ;  /* 0x000000ff0200720c */ /* 0x004fc80003f05070 */
[----:B------:R-:W-:-:S13]  /*05a0*/  ISETP.NE.AND.EX P0, PT, R3, RZ, PT, P0 ;  /* 0x000000ff0300720c */ /* 0x000fda0003f05300 */
[----:B------:R-:W-:Y:S05]  /*05b0*/  @!P0 BRA `(.L_x_13) ;  /* 0x0000000800d48947 */ /* 0x000fea0003800000 */
[----:B------:R-:W2:Y:S04]  /*05c0*/  LDG.E R0, desc[UR6][R6.64+0x8] ;  /* 0x0000080606007981 */ /* 0x000ea8000c1e1900 */
[----:B------:R-:W2:Y:S01]  /*05d0*/  LDG.E R13, desc[UR6][R4.64+0x8] ;  /* 0x00000806040d7981 */ /* 0x000ea2000c1e1900 */
[----:B------:R-:W-:Y:S01]  /*05e0*/  BSSY.RECONVERGENT B0, `(.L_x_14) ;  /* 0x0000096000007945 */ /* 0x000fe20003800200 */
[----:B------:R-:W-:Y:S01]  /*05f0*/  IMAD.MOV.U32 R19, RZ, RZ, RZ ;  /* 0x000000ffff137224 */ /* 0x000fe200078e00ff */
[----:B--2---:R-:W-:-:S04]  /*0600*/  VIMNMX R0, PT, PT, R0, R13, PT ;  /* 0x0000000d00007248 */ /* 0x004fc80003fe0100 */
[----:B------:R-:W-:-:S13]  /*0610*/  ISETP.GE.AND P0, PT, R0, 0x1, PT ;  /* 0x000000010000780c */ /* 0x000fda0003f06270 */
[----:B------:R-:W-:Y:S05]  /*0620*/  @!P0 BRA `(.L_x_15) ;  /* 0x0000000800448947 */ /* 0x000fea0003800000 */
[C---:B------:R-:W-:Y:S01]  /*0630*/  ISETP.GE.U32.AND P1, PT, R0.reuse, 0x10, PT ;  /* 0x000000100000780c */ /* 0x040fe20003f26070 */
[----:B------:R-:W-:Y:S01]  /*0640*/  BSSY.RECONVERGENT B3, `(.L_x_16) ;  /* 0x0000048000037945 */ /* 0x000fe20003800200 */
[----:B------:R-:W-:Y:S01]  /*0650*/  LOP3.LUT R23, R0, 0xf, RZ, 0xc0, !PT ;  /* 0x0000000f00177812 */ /* 0x000fe200078ec0ff */
[----:B------:R-:W-:Y:S02]  /*0660*/  HFMA2 R19, -RZ, RZ, 0, 0 ;  /* 0x00000000ff137431 */ /* 0x000fe400000001ff */
[----:B------:R-:W-:Y:S01]  /*0670*/  IMAD.MOV.U32 R13, RZ, RZ, RZ ;  /* 0x000000ffff0d7224 */ /* 0x000fe200078e00ff */
[----:B------:R-:W-:-:S07]  /*0680*/  ISETP.NE.AND P0, PT, R23, RZ, PT ;  /* 0x000000ff1700720c */ /* 0x000fce0003f05270 */
[----:B------:R-:W-:Y:S06]  /*0690*/  @!P1 BRA `(.L_x_17) ;  /* 0x0000000400089947 */ /* 0x000fec0003800000 */
[----:B------:R-:W-:Y:S01]  /*06a0*/  IADD3 R21, P2, PT, R2, 0x20, RZ ;  /* 0x0000002002157810 */ /* 0x000fe20007f5e0ff */
[----:B------:R-:W-:Y:S01]  /*06b0*/  IMAD.MOV.U32 R19, RZ, RZ, RZ ;  /* 0x000000ffff137224 */ /* 0x000fe200078e00ff */
[----:B------:R-:W-:Y:S02]  /*06c0*/  LOP3.LUT R13, R0, 0x7ffffff0, RZ, 0xc0, !PT ;  /* 0x7ffffff0000d7812 */ /* 0x000fe400078ec0ff */
[----:B------:R-:W-:Y:S01]  /*06d0*/  IADD3 R25, P1, PT, R8, 0x20, RZ ;  /* 0x0000002008197810 */ /* 0x000fe20007f3e0ff */
[----:B------:R-:W-:Y:S02]  /*06e0*/  IMAD.X R24, RZ, RZ, R3, P2 ;  /* 0x000000ffff187224 */ /* 0x000fe400010e0603 */
[----:B------:R-:W-:Y:S01]  /*06f0*/  IMAD.MOV R18, RZ, RZ, -R13 ;  /* 0x000000ffff127224 */ /* 0x000fe200078e0a0d */
[----:B------:R-:W-:-:S09]  /*0700*/  IADD3.X R26, PT, PT, RZ, R9, RZ, P1, !PT ;  /* 0x00000009ff1a7210 */ /* 0x000fd20000ffe4ff */
.L_x_18:
[----:B------:R-:W-:Y:S01]  /*0710*/  MOV R14, R25 ;  /* 0x00000019000e7202 */ /* 0x000fe20000000f00 */
[----:B------:R-:W-:Y:S01]  /*0720*/  IMAD.MOV.U32 R15, RZ, RZ, R26 ;  /* 0x000000ffff0f7224 */ /* 0x000fe200078e001a */
[----:B------:R-:W-:Y:S01]  /*0730*/  MOV R17, R24 ;  /* 0x0000001800117202 */ /* 0x000fe20000000f00 */
[----:B------:R-:W-:-:S03]  /*0740*/  IMAD.MOV.U32 R16, RZ, RZ, R21 ;  /* 0x000000ffff107224 */ /* 0x000fc600078e0015 */
[----:B------:R-:W2:Y:S04]  /*0750*/  LDG.E R22, desc[UR6][R14.64+-0x20] ;  /* 0xffffe0060e167981 */ /* 0x000ea8000c1e1900 */
[----:B------:R-:W2:Y:S04]  /*0760*/  LDG.E R24, desc[UR6][R16.64+-0x20] ;  /* 0xffffe00610187981 */ /* 0x000ea8000c1e1900 */
[----:B------:R-:W3:Y:S04]  /*0770*/  LDG.E R25, desc[UR6][R14.64+-0x1c] ;  /* 0xffffe4060e197981 */ /* 0x000ee8000c1e1900 */
[----:B------:R-:W3:Y:S04]  /*0780*/  LDG.E R26, desc[UR6][R16.64+-0x1c] ;  /* 0xffffe406101a7981 */ /* 0x000ee8000c1e1900 */
[----:B------:R-:W4:Y:S04]  /*0790*/  LDG.E R20, desc[UR6][R14.64+-0x18] ;  /* 0xffffe8060e147981 */ /* 0x000f28000c1e1900 */
[----:B------:R-:W4:Y:S01]  /*07a0*/  LDG.E R21, desc[UR6][R16.64+-0x18] ;  /* 0xffffe80610157981 */ /* 0x000f22000c1e1900 */
[----:B--2---:R-:W-:-:S03]  /*07b0*/  FFMA R24, R22, R24, R19 ;  /* 0x0000001816187223 */ /* 0x004fc60000000013 */
[----:B------:R-:W2:Y:S04]  /*07c0*/  LDG.E R19, desc[UR6][R14.64+-0x14] ;  /* 0xffffec060e137981 */ /* 0x000ea8000c1e1900 */
[----:B------:R-:W2:Y:S01]  /*07d0*/  LDG.E R22, desc[UR6][R16.64+-0x14] ;  /* 0xffffec0610167981 */ /* 0x000ea2000c1e1900 */
[----:B---3--:R-:W-:-:S03]  /*07e0*/  FFMA R25, R25, R26, R24 ;  /* 0x0000001a19197223 */ /* 0x008fc60000000018 */
[----:B------:R-:W3:Y:S01]  /*07f0*/  LDG.E R26, desc[UR6][R16.64+-0x10] ;  /* 0xfffff006101a7981 */ /* 0x000ee2000c1e1900 */
[----:B----4-:R-:W-:-:S03]  /*0800*/  FFMA R24, R20, R21, R25 ;  /* 0x0000001514187223 */ /* 0x010fc60000000019 */
        /* <DEDUP_REMOVED lines=33> */
[----:B------:R-:W-:-:S05]  /*0a20*/  VIADD R18, R18, 0x10 ;  /* 0x0000001012127836 */ /* 0x000fca0000000000 */
[----:B------:R-:W-:Y:S01]  /*0a30*/  ISETP.NE.AND P1, PT, R18, RZ, PT ;  /* 0x000000ff1200720c */ /* 0x000fe20003f25270 */
[----:B---3--:R-:W-:-:S04]  /*0a40*/  FFMA R25, R25, R26, R24 ;  /* 0x0000001a19197223 */ /* 0x008fc80000000018 */
[----:B----4-:R-:W-:Y:S01]  /*0a50*/  FFMA R20, R20, R21, R25 ;  /* 0x0000001514147223 */ /* 0x010fe20000000019 */
[----:B------:R-:W-:Y:S02]  /*0a60*/  IADD3 R25, P2, PT, R14, 0x40, RZ ;  /* 0x000000400e197810 */ /* 0x000fe40007f5e0ff */
[----:B------:R-:W-:-:S03]  /*0a70*/  IADD3 R21, P3, PT, R16, 0x40, RZ ;  /* 0x0000004010157810 */ /* 0x000fc60007f7e0ff */
[----:B------:R-:W-:Y:S01]  /*0a80*/  IMAD.X R26, RZ, RZ, R15, P2 ;  /* 0x000000ffff1a7224 */ /* 0x000fe200010e060f */
[----:B------:R-:W-:Y:S01]  /*0a90*/  IADD3.X R24, PT, PT, RZ, R17, RZ, P3, !PT ;  /* 0x00000011ff187210 */ /* 0x000fe20001ffe4ff */
[----:B--2---:R-:W-:Y:S01]  /*0aa0*/  FFMA R19, R19, R22, R20 ;  /* 0x0000001613137223 */ /* 0x004fe20000000014 */
[----:B------:R-:W-:Y:S07]  /*0ab0*/  @P1 BRA `(.L_x_18) ;  /* 0xfffffffc00141947 */ /* 0x000fee000383ffff */
.L_x_17:
[----:B------:R-:W-:Y:S05]  /*0ac0*/  BSYNC.RECONVERGENT B3 ;  /* 0x0000000000037941 */ /* 0x000fea0003800200 */
.L_x_16:
[----:B------:R-:W-:Y:S05]  /*0ad0*/  @!P0 BRA `(.L_x_15) ;  /* 0x0000000400188947 */ /* 0x000fea0003800000 */
[----:B------:R-:W-:Y:S01]  /*0ae0*/  ISETP.GE.U32.AND P0, PT, R23, 0x8, PT ;  /* 0x000000081700780c */ /* 0x000fe20003f06070 */
[----:B------:R-:W-:Y:S01]  /*0af0*/  BSSY.RECONVERGENT B3, `(.L_x_19) ;  /* 0x000001f000037945 */ /* 0x000fe20003800200 */
[----:B------:R-:W-:-:S04]  /*0b00*/  LOP3.LUT R26, R0, 0x7, RZ, 0xc0, !PT ;  /* 0x00000007001a7812 */ /* 0x000fc800078ec0ff */
[----:B------:R-:W-:-:S07]  /*0b10*/  ISETP.NE.AND P1, PT, R26, RZ, PT ;  /* 0x000000ff1a00720c */ /* 0x000fce0003f25270 */
[----:B------:R-:W-:Y:S06]  /*0b20*/  @!P0 BRA `(.L_x_20) ;  /* 0x00000000006c8947 */ /* 0x000fec0003800000 */
[----:B------:R-:W-:-:S04]  /*0b30*/  IMAD.WIDE.U32 R16, R13, 0x4, R8 ;  /* 0x000000040d107825 */ /* 0x000fc800078e0008 */
[----:B------:R-:W-:Y:S01]  /*0b40*/  IMAD.WIDE.U32 R14, R13, 0x4, R2 ;  /* 0x000000040d0e7825 */ /* 0x000fe200078e0002 */
[----:B------:R-:W2:Y:S04]  /*0b50*/  LDG.E R18, desc[UR6][R16.64] ;  /* 0x0000000610127981 */ /* 0x000ea8000c1e1900 */
[----:B------:R-:W2:Y:S04]  /*0b60*/  LDG.E R20, desc[UR6][R14.64] ;  /* 0x000000060e147981 */ /* 0x000ea8000c1e1900 */
[----:B------:R-:W3:Y:S04]  /*0b70*/  LDG.E R21, desc[UR6][R16.64+0x4] ;  /* 0x0000040610157981 */ /* 0x000ee8000c1e1900 */
[----:B------:R-:W3:Y:S04]  /*0b80*/  LDG.E R22, desc[UR6][R14.64+0x4] ;  /* 0x000004060e167981 */ /* 0x000ee8000c1e1900 */
[----:B------:R-:W4:Y:S04]  /*0b90*/  LDG.E R24, desc[UR6][R16.64+0x8] ;  /* 0x0000080610187981 */ /* 0x000f28000c1e1900 */
[----:B------:R-:W4:Y:S04]  /*0ba0*/  LDG.E R23, desc[UR6][R14.64+0x8] ;  /* 0x000008060e177981 */ /* 0x000f28000c1e1900 */
[----:B------:R-:W5:Y:S04]  /*0bb0*/  LDG.E R25, desc[UR6][R14.64+0x10] ;  /* 0x000010060e197981 */ /* 0x000f68000c1e1900 */
[----:B------:R-:W5:Y:S04]  /*0bc0*/  LDG.E R28, desc[UR6][R14.64+0x14] ;  /* 0x000014060e1c7981 */ /* 0x000f68000c1e1900 */
[----:B------:R-:W5:Y:S01]  /*0bd0*/  LDG.E R29, desc[UR6][R14.64+0x1c] ;  /* 0x00001c060e1d7981 */ /* 0x000f62000c1e1900 */
[----:B--2---:R-:W-:-:S03]  /*0be0*/  FFMA R18, R18, R20, R19 ;  /* 0x0000001412127223 */ /* 0x004fc60000000013 */
[----:B------:R-:W2:Y:S04]  /*0bf0*/  LDG.E R19, desc[UR6][R14.64+0xc] ;  /* 0x00000c060e137981 */ /* 0x000ea8000c1e1900 */
[----:B------:R-:W5:Y:S01]  /*0c00*/  LDG.E R20, desc[UR6][R16.64+0x18] ;  /* 0x0000180610147981 */ /* 0x000f62000c1e1900 */
[----:B---3--:R-:W-:-:S03]  /*0c10*/  FFMA R21, R21, R22, R18 ;  /* 0x0000001615157223 */ /* 0x008fc60000000012 */
[----:B------:R-:W2:Y:S04]  /*0c20*/  LDG.E R18, desc[UR6][R16.64+0xc] ;  /* 0x00000c0610127981 */ /* 0x000ea8000c1e1900 */
[----:B------:R-:W3:Y:S01]  /*0c30*/  LDG.E R22, desc[UR6][R16.64+0x1c] ;  /* 0x00001c0610167981 */ /* 0x000ee2000c1e1900 */
[----:B----4-:R-:W-:-:S03]  /*0c40*/  FFMA R27, R24, R23, R21 ;  /* 0x00000017181b7223 */ /* 0x010fc60000000015 */
[----:B------:R-:W5:Y:S04]  /*0c50*/  LDG.E R24, desc[UR6][R16.64+0x10] ;  /* 0x0000100610187981 */ /* 0x000f68000c1e1900 */
[----:B------:R-:W4:Y:S04]  /*0c60*/  LDG.E R21, desc[UR6][R16.64+0x14] ;  /* 0x0000140610157981 */ /* 0x000f28000c1e1900 */
[----:B------:R-:W3:Y:S01]  /*0c70*/  LDG.E R23, desc[UR6][R14.64+0x18] ;  /* 0x000018060e177981 */ /* 0x000ee2000c1e1900 */
[----:B------:R-:W-:Y:S02]  /*0c80*/  VIADD R13, R13, 0x8 ;  /* 0x000000080d0d7836 */ /* 0x000fe40000000000 */
[----:B--2---:R-:W-:-:S04]  /*0c90*/  FFMA R19, R18, R19, R27 ;  /* 0x0000001312137223 */ /* 0x004fc8000000001b */
[----:B-----5:R-:W-:-:S04]  /*0ca0*/  FFMA R24, R24, R25, R19 ;  /* 0x0000001918187223 */ /* 0x020fc80000000013 */
[----:B----4-:R-:W-:-:S04]  /*0cb0*/  FFMA R21, R21, R28, R24 ;  /* 0x0000001c15157223 */ /* 0x010fc80000000018 */
[----:B---3--:R-:W-:-:S04]  /*0cc0*/  FFMA R21, R20, R23, R21 ;  /* 0x0000001714157223 */ /* 0x008fc80000000015 */
[----:B------:R-:W-:-:S07]  /*0cd0*/  FFMA R19, R22, R29, R21 ;  /* 0x0000001d16137223 */ /* 0x000fce0000000015 */
.L_x_20:
[----:B------:R-:W-:Y:S05]  /*0ce0*/  BSYNC.RECONVERGENT B3 ;  /* 0x0000000000037941 */ /* 0x000fea0003800200 */
.L_x_19:
[----:B------:R-:W-:Y:S05]  /*0cf0*/  @!P1 BRA `(.L_x_15) ;  /* 0x0000000000909947 */ /* 0x000fea0003800000 */
[----:B------:R-:W-:Y:S01]  /*0d00*/  ISETP.GE.U32.AND P0, PT, R26, 0x4, PT ;  /* 0x000000041a00780c */ /* 0x000fe20003f06070 */
[----:B------:R-:W-:Y:S01]  /*0d10*/  BSSY.RECONVERGENT B3, `(.L_x_21) ;  /* 0x0000013000037945 */ /* 0x000fe20003800200 */
[----:B------:R-:W-:-:S04]  /*0d20*/  LOP3.LUT R21, R0, 0x3, RZ, 0xc0, !PT ;  /* 0x0000000300157812 */ /* 0x000fc800078ec0ff */
[----:B------:R-:W-:-:S07]  /*0d30*/  ISETP.NE.AND P1, PT, R21, RZ, PT ;  /* 0x000000ff1500720c */ /* 0x000fce0003f25270 */
[----:B------:R-:W-:Y:S06]  /*0d40*/  @!P0 BRA `(.L_x_22) ;  /* 0x00000000003c8947 */ /* 0x000fec0003800000 */
[----:B------:R-:W-:-:S04]  /*0d50*/  IMAD.WIDE.U32 R14, R13, 0x4, R8 ;  /* 0x000000040d0e7825 */ /* 0x000fc800078e0008 */
[C---:B------:R-:W-:Y:S01]  /*0d60*/  IMAD.WIDE.U32 R16, R13.reuse, 0x4, R2 ;  /* 0x000000040d107825 */ /* 0x040fe200078e0002 */
[----:B------:R-:W2:Y:S04]  /*0d70*/  LDG.E R18, desc[UR6][R14.64] ;  /* 0x000000060e127981 */ /* 0x000ea8000c1e1900 */
[----:B------:R-:W2:Y:S04]  /*0d80*/  LDG.E R20, desc[UR6][R16.64] ;  /* 0x0000000610147981 */ /* 0x000ea8000c1e1900 */
[----:B------:R-:W3:Y:S04]  /*0d90*/  LDG.E R23, desc[UR6][R14.64+0x4] ;  /* 0x000004060e177981 */ /* 0x000ee8000c1e1900 */
[----:B------:R-:W3:Y:S04]  /*0da0*/  LDG.E R22, desc[UR6][R16.64+0x4] ;  /* 0x0000040610167981 */ /* 0x000ee8000c1e1900 */
[----:B------:R-:W4:Y:S04]  /*0db0*/  LDG.E R25, desc[UR6][R14.64+0x8] ;  /* 0x000008060e197981 */ /* 0x000f28000c1e1900 */
[----:B------:R-:W4:Y:S04]  /*0dc0*/  LDG.E R24, desc[UR6][R16.64+0x8] ;  /* 0x0000080610187981 */ /* 0x000f28000c1e1900 */
[----:B------:R-:W5:Y:S04]  /*0dd0*/  LDG.E R27, desc[UR6][R14.64+0xc] ;  /* 0x00000c060e1b7981 */ /* 0x000f68000c1e1900 */
[----:B------:R-:W5:Y:S01]  /*0de0*/  LDG.E R26, desc[UR6][R16.64+0xc] ;  /* 0x00000c06101a7981 */ /* 0x000f62000c1e1900 */
[----:B------:R-:W-:-:S02]  /*0df0*/  VIADD R13, R13, 0x4 ;  /* 0x000000040d0d7836 */ /* 0x000fc40000000000 */
[----:B--2---:R-:W-:-:S04]  /*0e00*/  FFMA R18, R18, R20, R19 ;  /* 0x0000001412127223 */ /* 0x004fc80000000013 */
[----:B---3--:R-:W-:-:S04]  /*0e10*/  FFMA R18, R23, R22, R18 ;  /* 0x0000001617127223 */ /* 0x008fc80000000012 */
[----:B----4-:R-:W-:-:S04]  /*0e20*/  FFMA R18, R25, R24, R18 ;  /* 0x0000001819127223 */ /* 0x010fc80000000012 */
[----:B-----5:R-:W-:-:S07]  /*0e30*/  FFMA R19, R27, R26, R18 ;  /* 0x0000001a1b137223 */ /* 0x020fce0000000012 */
.L_x_22:
[----:B------:R-:W-:Y:S05]  /*0e40*/  BSYNC.RECONVERGENT B3 ;  /* 0x0000000000037941 */ /* 0x000fea0003800200 */
.L_x_21:
[----:B------:R-:W-:Y:S05]  /*0e50*/  @!P1 BRA `(.L_x_15) ;  /* 0x0000000000389947 */ /* 0x000fea0003800000 */
[----:B------:R-:W-:-:S04]  /*0e60*/  IMAD.WIDE.U32 R8, R13, 0x4, R8 ;  /* 0x000000040d087825 */ /* 0x000fc800078e0008 */
[----:B------:R-:W-:Y:S01]  /*0e70*/  IMAD.WIDE.U32 R2, R13, 0x4, R2 ;  /* 0x000000040d027825 */ /* 0x000fe200078e0002 */
[----:B------:R-:W2:Y:S04]  /*0e80*/  LDG.E R14, desc[UR6][R8.64] ;  /* 0x00000006080e7981 */ /* 0x000ea8000c1e1900 */
[----:B------:R-:W2:Y:S01]  /*0e90*/  LDG.E R13, desc[UR6][R2.64] ;  /* 0x00000006020d7981 */ /* 0x000ea2000c1e1900 */
[----:B------:R-:W-:Y:S01]  /*0ea0*/  ISETP.NE.AND P0, PT, R21, 0x1, PT ;  /* 0x000000011500780c */ /* 0x000fe20003f05270 */
[----:B--2---:R-:W-:-:S12]  /*0eb0*/  FFMA R19, R14, R13, R19 ;  /* 0x0000000d0e137223 */ /* 0x004fd80000000013 */
[----:B------:R-:W-:Y:S05]  /*0ec0*/  @!P0 BRA `(.L_x_15) ;  /* 0x00000000001c8947 */ /* 0x000fea0003800000 */
[----:B------:R-:W-:Y:S01]  /*0ed0*/  ISETP.NE.AND P0, PT, R21, 0x2, PT ;  /* 0x000000021500780c */ /* 0x000fe20003f05270 */
[----:B------:R-:W2:Y:S04]  /*0ee0*/  LDG.E R14, desc[UR6][R8.64+0x4] ;  /* 0x00000406080e7981 */ /* 0x000ea8000c1e1900 */
[----:B------:R-:W2:Y:S08]  /*0ef0*/  LDG.E R13, desc[UR6][R2.64+0x4] ;  /* 0x00000406020d7981 */ /* 0x000eb0000c1e1900 */
[----:B------:R-:W3:Y:S04]  /*0f00*/  @P0 LDG.E R16, desc[UR6][R8.64+0x8] ;  /* 0x0000080608100981 */ /* 0x000ee8000c1e1900 */
[----:B------:R-:W3:Y:S01]  /*0f10*/  @P0 LDG.E R15, desc[UR6][R2.64+0x8] ;  /* 0x00000806020f0981 */ /* 0x000ee2000c1e1900 */
[----:B--2---:R-:W-:-:S04]  /*0f20*/  FFMA R19, R14, R13, R19 ;  /* 0x0000000d0e137223 */ /* 0x004fc80000000013 */
[----:B---3--:R-:W-:-:S07]  /*0f30*/  @P0 FFMA R19, R16, R15, R19 ;  /* 0x0000000f10130223 */ /* 0x008fce0000000013 */
.L_x_15:
[----:B------:R-:W-:Y:S05]  /*0f40*/  BSYNC.RECONVERGENT B0 ;  /* 0x0000000000007941 */ /* 0x000fea0003800200 */
.L_x_14:
[----:B------:R-:W-:Y:S01]  /*0f50*/  I2FP.F32.S32 R0, R0 ;  /* 0x0000000000007245 */ /* 0x000fe20000201400 */
[----:B------:R-:W-:Y:S03]  /*0f60*/  BSSY.RECONVERGENT B0, `(.L_x_23) ;  /* 0x000000d000007945 */ /* 0x000fe60003800200 */
[----:B------:R-:W-:Y:S01]  /*0f70*/  IADD3 R2, PT, PT, R0, -0xd000000, RZ ;  /* 0xf300000000027810 */ /* 0x000fe20007ffe0ff */
[----:B------:R0:W1:Y:S03]  /*0f80*/  MUFU.RSQ R9, R0 ;  /* 0x0000000000097308 */ /* 0x0000660000001400 */
[----:B------:R-:W-:-:S13]  /*0f90*/  ISETP.GT.U32.AND P0, PT, R2, 0x727fffff, PT ;  /* 0x727fffff0200780c */ /* 0x000fda0003f04070 */
[----:B0-----:R-:W-:Y:S05]  /*0fa0*/  @!P0 BRA `(.L_x_24) ;  /* 0x0000000000108947 */ /* 0x001fea0003800000 */
[----:B------:R-:W-:-:S07]  /*0fb0*/  MOV R14, 0xfd0 ;  /* 0x00000fd0000e7802 */ /* 0x000fce0000000f00 */
[----:B-1----:R-:W-:Y:S05]  /*0fc0*/  CALL.REL.NOINC `($__internal_0_$__cuda_sm20_sqrt_rn_f32_slowpath) ;  /* 0x0000000000fc7944 */ /* 0x002fea0003c00000 */
[----:B------:R-:W-:Y:S01]  /*0fd0*/  IMAD.MOV.U32 R3, RZ, RZ, R0 ;  /* 0x000000ffff037224 */ /* 0x000fe200078e0000 */
[----:B------:R-:W-:Y:S06]  /*0fe0*/  BRA `(.L_x_25) ;  /* 0x0000000000107947 */ /* 0x000fec0003800000 */
.L_x_24:
[----:B-1----:R-:W-:Y:S01]  /*0ff0*/  FMUL.FTZ R3, R0, R9 ;  /* 0x0000000900037220 */ /* 0x002fe20000410000 */
[----:B------:R-:W-:-:S03]  /*1000*/  FMUL.FTZ R2, R9, 0.5 ;  /* 0x3f00000009027820 */ /* 0x000fc60000410000 */
[----:B------:R-:W-:-:S04]  /*1010*/  FFMA R0, -R3, R3, R0 ;  /* 0x0000000303007223 */ /* 0x000fc80000000100 */
[----:B------:R-:W-:-:S07]  /*1020*/  FFMA R3, R0, R2, R3 ;  /* 0x0000000200037223 */ /* 0x000fce0000000003 */
.L_x_25:
[----:B------:R-:W-:Y:S05]  /*1030*/  BSYNC.RECONVERGENT B0 ;  /* 0x0000000000007941 */ /* 0x000fea0003800200 */
.L_x_23:
[----:B------:R-:W0:Y:S01]  /*1040*/  MUFU.RCP R0, R3 ;  /* 0x0000000300007308 */ /* 0x000e220000001000 */
[----:B------:R-:W-:Y:S07]  /*1050*/  BSSY.RECONVERGENT B0, `(.L_x_13) ;  /* 0x000000b000007945 */ /* 0x000fee0003800200 */
[----:B------:R-:W1:Y:S01]  /*1060*/  FCHK P0, R19, R3 ;  /* 0x0000000313007302 */ /* 0x000e620000000000 */
[----:B0-----:R-:W-:-:S04]  /*1070*/  FFMA R9, R0, -R3, 1 ;  /* 0x3f80000000097423 */ /* 0x001fc80000000803 */
[----:B------:R-:W-:-:S04]  /*1080*/  FFMA R0, R0, R9, R0 ;  /* 0x0000000900007223 */ /* 0x000fc80000000000 */
[----:B------:R-:W-:-:S04]  /*1090*/  FFMA R2, R0, R19, RZ ;  /* 0x0000001300027223 */ /* 0x000fc800000000ff */
[----:B------:R-:W-:-:S04]  /*10a0*/  FFMA R9, R2, -R3, R19 ;  /* 0x8000000302097223 */ /* 0x000fc80000000013 */
[----:B------:R-:W-:Y:S01]  /*10b0*/  FFMA R0, R0, R9, R2 ;  /* 0x0000000900007223 */ /* 0x000fe20000000002 */
[----:B-1----:R-:W-:Y:S06]  /*10c0*/  @!P0 BRA `(.L_x_26) ;  /* 0x00000000000c8947 */ /* 0x002fec0003800000 */
[----:B------:R-:W-:Y:S01]  /*10d0*/  IMAD.MOV.U32 R0, RZ, RZ, R19 ;  /* 0x000000ffff007224 */ /* 0x000fe200078e0013 */
[----:B------:R-:W-:-:S07]  /*10e0*/  MOV R2, 0x1100 ;  /* 0x0000110000027802 */ /* 0x000fce0000000f00 */
[----:B------:R-:W-:Y:S05]  /*10f0*/  CALL.REL.NOINC `($__internal_1_$__cuda_sm3x_div_rn_noftz_f32_slowpath) ;  /* 0x00000004000c7944 */ /* 0x000fea0003c00000 */
.L_x_26:
[----:B------:R-:W-:Y:S05]  /*1100*/  BSYNC.RECONVERGENT B0 ;  /* 0x0000000000007941 */ /* 0x000fea0003800200 */
.L_x_13:
[----:B------:R-:W-:Y:S05]  /*1110*/  BSYNC.RECONVERGENT B1 ;  /* 0x0000000000017941 */ /* 0x000fea0003800200 */
.L_x_12:
[----:B------:R-:W0:Y:S02]  /*1120*/  LDCU UR5, c[0x0][0x388] ;  /* 0x00007100ff0577ac */ /* 0x000e240008000800 */
[----:B0-----:R-:W-:-:S13]  /*1130*/  FSETP.GT.AND P0, PT, R0, UR5, PT ;  /* 0x0000000500007c0b */ /* 0x001fda000bf04000 */
[----:B------:R-:W-:Y:S05]  /*1140*/  @!P0 BRA `(.L_x_11) ;  /* 0x0000000000888947 */ /* 0x000fea0003800000 */
[----:B------:R-:W2:Y:S04]  /*1150*/  LDG.E R0, desc[UR6][R6.64+0x8] ;  /* 0x0000080606007981 */ /* 0x000ea8000c1e1900 */
[----:B------:R-:W2:Y:S01]  /*1160*/  LDG.E R3, desc[UR6][R4.64+0x8] ;  /* 0x0000080604037981 */ /* 0x000ea2000c1e1900 */
[----:B------:R-:W-:Y:S01]  /*1170*/  BSSY.RECONVERGENT B0, `(.L_x_27) ;  /* 0x0000014000007945 */ /* 0x000fe20003800200 */
[----:B--2---:R-:W-:-:S04]  /*1180*/  VIMNMX R0, PT, PT, R0, R3, PT ;  /* 0x0000000300007248 */ /* 0x004fc80003fe0100 */
[----:B------:R-:W-:-:S13]  /*1190*/  ISETP.GE.AND P0, PT, R0, 0x1, PT ;  /* 0x000000010000780c */ /* 0x000fda0003f06270 */
[----:B------:R-:W-:Y:S05]  /*11a0*/  @!P0 BRA `(.L_x_28) ;  /* 0x0000000000408947 */ /* 0x000fea0003800000 */
[----:B------:R-:W-:-:S07]  /*11b0*/  HFMA2 R13, -RZ, RZ, 0, 0 ;  /* 0x00000000ff0d7431 */ /* 0x000fce00000001ff */
.L_x_29:
[----:B------:R-:W2:Y:S04]  /*11c0*/  LDG.E.64 R8, desc[UR6][R4.64] ;  /* 0x0000000604087981 */ /* 0x000ea8000c1e1b00 */
[----:B------:R-:W3:Y:S01]  /*11d0*/  LDG.E.64 R2, desc[UR6][R6.64] ;  /* 0x0000000606027981 */ /* 0x000ee2000c1e1b00 */
[----:B--2---:R-:W-:-:S04]  /*11e0*/  IMAD.WIDE.U32 R8, R13, 0x4, R8 ;  /* 0x000000040d087825 */ /* 0x004fc800078e0008 */
[----:B---3--:R-:W-:Y:S02]  /*11f0*/  IMAD.WIDE.U32 R2, R13, 0x4, R2 ;  /* 0x000000040d027825 */ /* 0x008fe400078e0002 */
[----:B------:R-:W2:Y:S04]  /*1200*/  LDG.E R9, desc[UR6][R8.64] ;  /* 0x0000000608097981 */ /* 0x000ea8000c1e1900 */
[----:B------:R-:W2:Y:S02]  /*1210*/  LDG.E R0, desc[UR6][R2.64] ;  /* 0x0000000602007981 */ /* 0x000ea4000c1e1900 */
[----:B--2---:R-:W-:-:S04]  /*1220*/  FADD R0, R0, R9 ;  /* 0x0000000900007221 */ /* 0x004fc80000000000 */
[----:B------:R-:W-:-:S05]  /*1230*/  FMUL R15, R0, 0.5 ;  /* 0x3f000000000f7820 */ /* 0x000fca0000400000 */
[----:B------:R0:W-:Y:S04]  /*1240*/  STG.E desc[UR6][R2.64], R15 ;  /* 0x0000000f02007986 */ /* 0x0001e8000c101906 */
[----:B------:R-:W2:Y:S04]  /*1250*/  LDG.E R0, desc[UR6][R6.64+0x8] ;  /* 0x0000080606007981 */ /* 0x000ea8000c1e1900 */
[----:B------:R-:W2:Y:S01]  /*1260*/  LDG.E R17, desc[UR6][R4.64+0x8] ;  /* 0x0000080604117981 */ /* 0x000ea2000c1e1900 */
[----:B------:R-:W-:Y:S01]  /*1270*/  VIADD R13, R13, 0x1 ;  /* 0x000000010d0d7836 */ /* 0x000fe20000000000 */
[----:B--2---:R-:W-:-:S04]  /*1280*/  VIMNMX R0, PT, PT, R0, R17, PT ;  /* 0x0000001100007248 */ /* 0x004fc80003fe0100 */
[----:B------:R-:W-:-:S13]  /*1290*/  ISETP.GE.AND P0, PT, R13, R0, PT ;  /* 0x000000000d00720c */ /* 0x000fda0003f06270 */
[----:B0-----:R-:W-:Y:S05]  /*12a0*/  @!P0 BRA `(.L_x_29) ;  /* 0xfffffffc00c48947 */ /* 0x001fea000383ffff */
.L_x_28:
[----:B------:R-:W-:Y:S05]  /*12b0*/  BSYNC.RECONVERGENT B0 ;  /* 0x0000000000007941 */ /* 0x000fea0003800200 */
.L_x_27:
[----:B------:R-:W2:Y:S04]  /*12c0*/  LDG.E R0, desc[UR6][R4.64+0x14] ;  /* 0x0000140604007981 */ /* 0x000ea8000c1e1900 */
[----:B------:R-:W2:Y:S01]  /*12d0*/  LDG.E.64 R8, desc[UR6][R6.64+0x10] ;  /* 0x0000100606087981 */ /* 0x000ea2000c1e1b00 */
[----:B------:R-:W0:Y:S01]  /*12e0*/  LDC.64 R2, c[0x0][0x380] ;  /* 0x0000e000ff027b82 */ /* 0x000e220000000a00 */
[----:B--2---:R-:W-:-:S05]  /*12f0*/  FMNMX R9, R9, R0, !PT ;  /* 0x0000000009097209 */ /* 0x004fca0007800000 */
[----:B------:R1:W-:Y:S04]  /*1300*/  STG.E desc[UR6][R6.64+0x14], R9 ;  /* 0x0000140906007986 */ /* 0x0003e8000c101906 */
[----:B------:R-:W2:Y:S01]  /*1310*/  LDG.E R13, desc[UR6][R4.64+0x10] ;  /* 0x00001006040d7981 */ /* 0x000ea2000c1e1900 */
[----:B------:R-:W-:-:S05]  /*1320*/  IMAD.MOV.U32 R0, RZ, RZ, 0x1 ;  /* 0x00000001ff007424 */ /* 0x000fca00078e00ff */
[----:B------:R1:W-:Y:S01]  /*1330*/  STS.U8 [R12], R0 ;  /* 0x000000000c007388 */ /* 0x0003e20000000000 */
[----:B--2---:R-:W-:-:S05]  /*1340*/  FMNMX R13, R8, R13, !PT ;  /* 0x0000000d080d7209 */ /* 0x004fca0007800000 */
[----:B------:R1:W-:Y:S04]  /*1350*/  STG.E desc[UR6][R6.64+0x10], R13 ;  /* 0x0000100d06007986 */ /* 0x0003e8000c101906 */
[----:B0-----:R1:W5:Y:S02]  /*1360*/  LDG.E R10, desc[UR6][R2.64+0x10] ;  /* 0x00001006020a7981 */ /* 0x001364000c1e1900 */
.L_x_11:
[----:B------:R-:W-:Y:S05]  /*1370*/  BSYNC.RECONVERGENT B2 ;  /* 0x0000000000027941 */ /* 0x000fea0003800200 */
.L_x_10:
[----:B------:R-:W-:-:S04]  /*1380*/  IADD3 R11, PT, PT, R11, 0x1, RZ ;  /* 0x000000010b0b7810 */ /* 0x000fc80007ffe0ff */
[----:B-----5:R-:W-:-:S13]  /*1390*/  ISETP.GE.AND P0, PT, R11, R10, PT ;  /* 0x0000000a0b00720c */ /* 0x020fda0003f06270 */
[----:B------:R-:W-:Y:S05]  /*13a0*/  @!P0 BRA `(.L_x_30) ;  /* 0xffffffec00d48947 */ /* 0x000fea000383ffff */
[----:B------:R-:W-:Y:S05]  /*13b0*/  EXIT ;  /* 0x000000000000794d */ /* 0x000fea0003800000 */
        .weak           $__internal_0_$__cuda_sm20_sqrt_rn_f32_slowpath
        .type           $__internal_0_$__cuda_sm20_sqrt_rn_f32_slowpath,@function
        .size           $__internal_0_$__cuda_sm20_sqrt_rn_f32_slowpath,($__internal_1_$__cuda_sm3x_div_rn_noftz_f32_slowpath - $__internal_0_$__cuda_sm20_sqrt_rn_f32_slowpath)
$__internal_0_$__cuda_sm20_sqrt_rn_f32_slowpath:
[----:B------:R-:W-:-:S13]  /*13c0*/  LOP3.LUT P0, RZ, R0, 0x7fffffff, RZ, 0xc0, !PT ;  /* 0x7fffffff00ff7812 */ /* 0x000fda000780c0ff */
[----:B------:R-:W-:Y:S01]  /*13d0*/  @!P0 IMAD.MOV.U32 R2, RZ, RZ, R0 ;  /* 0x000000ffff028224 */ /* 0x000fe200078e0000 */
[----:B------:R-:W-:Y:S06]  /*13e0*/  @!P0 BRA `(.L_x_31) ;  /* 0x0000000000408947 */ /* 0x000fec0003800000 */
[----:B------:R-:W-:-:S13]  /*13f0*/  FSETP.GEU.FTZ.AND P0, PT, R0, RZ, PT ;  /* 0x000000ff0000720b */ /* 0x000fda0003f1e000 */
[----:B------:R-:W-:Y:S01]  /*1400*/  @!P0 IMAD.MOV.U32 R2, RZ, RZ, 0x7fffffff ;  /* 0x7fffffffff028424 */ /* 0x000fe200078e00ff */
[----:B------:R-:W-:Y:S06]  /*1410*/  @!P0 BRA `(.L_x_31) ;  /* 0x0000000000348947 */ /* 0x000fec0003800000 */
[----:B------:R-:W-:-:S13]  /*1420*/  FSETP.GTU.FTZ.AND P0, PT, |R0|, +INF , PT ;  /* 0x7f8000000000780b */ /* 0x000fda0003f1c200 */
[----:B------:R-:W-:Y:S01]  /*1430*/  @P0 FADD.FTZ R2, R0, 1 ;  /* 0x3f80000000020421 */ /* 0x000fe20000010000 */
[----:B------:R-:W-:Y:S06]  /*1440*/  @P0 BRA `(.L_x_31) ;  /* 0x0000000000280947 */ /* 0x000fec0003800000 */
[----:B------:R-:W-:-:S13]  /*1450*/  FSETP.NEU.FTZ.AND P0, PT, |R0|, +INF , PT ;  /* 0x7f8000000000780b */ /* 0x000fda0003f1d200 */
[----:B------:R-:W-:-:S04]  /*1460*/  @P0 FFMA R3, R0, 1.84467440737095516160e+19, RZ ;  /* 0x5f80000000030823 */ /* 0x000fc800000000ff */
[----:B------:R-:W0:Y:S02]  /*1470*/  @P0 MUFU.RSQ R2, R3 ;  /* 0x0000000300020308 */ /* 0x000e240000001400 */
[----:B0-----:R-:W-:Y:S01]  /*1480*/  @P0 FMUL.FTZ R8, R3, R2 ;  /* 0x0000000203080220 */ /* 0x001fe20000410000 */
[----:B------:R-:W-:Y:S01]  /*1490*/  @P0 FMUL.FTZ R13, R2, 0.5 ;  /* 0x3f000000020d0820 */ /* 0x000fe20000410000 */
[----:B------:R-:W-:Y:S02]  /*14a0*/  @!P0 MOV R2, R0 ;  /* 0x0000000000028202 */ /* 0x000fe40000000f00 */
[----:B------:R-:W-:-:S04]  /*14b0*/  @P0 FADD.FTZ R9, -R8, -RZ ;  /* 0x800000ff08090221 */ /* 0x000fc80000010100 */
[----:B------:R-:W-:-:S04]  /*14c0*/  @P0 FFMA R9, R8, R9, R3 ;  /* 0x0000000908090223 */ /* 0x000fc80000000003 */
[----:B------:R-:W-:-:S04]  /*14d0*/  @P0 FFMA R9, R9, R13, R8 ;  /* 0x0000000d09090223 */ /* 0x000fc80000000008 */
[----:B------:R-:W-:-:S07]  /*14e0*/  @P0 FMUL.FTZ R2, R9, 2.3283064365386962891e-10 ;  /* 0x2f80000009020820 */ /* 0x000fce0000410000 */
.L_x_31:
[----:B------:R-:W-:Y:S02]  /*14f0*/  HFMA2 R3, -RZ, RZ, 0, 0 ;  /* 0x00000000ff037431 */ /* 0x000fe400000001ff */
[----:B------:R-:W-:Y:S02]  /*1500*/  IMAD.MOV.U32 R0, RZ, RZ, R2 ;  /* 0x000000ffff007224 */ /* 0x000fe400078e0002 */
[----:B------:R-:W-:-:S04]  /*1510*/  IMAD.MOV.U32 R2, RZ, RZ, R14 ;  /* 0x000000ffff027224 */ /* 0x000fc800078e000e */
[----:B------:R-:W-:Y:S05]  /*1520*/  RET.REL.NODEC R2 `(_Z27consolidate_memories_kernelP12TemporalTubef) ;  /* 0xffffffe802b47950 */ /* 0x000fea0003c3ffff */
        .weak           $__internal_1_$__cuda_sm3x_div_rn_noftz_f32_slowpath
        .type           $__internal_1_$__cuda_sm3x_div_rn_noftz_f32_slowpath,@function
        .size           $__internal_1_$__cuda_sm3x_div_rn_noftz_f32_slowpath,(.L_x_105 - $__internal_1_$__cuda_sm3x_div_rn_noftz_f32_slowpath)
$__internal_1_$__cuda_sm3x_div_rn_noftz_f32_slowpath:
[----:B------:R-:W-:Y:S01]  /*1530*/  SHF.R.U32.HI R9, RZ, 0x17, R3 ;  /* 0x00000017ff097819 */ /* 0x000fe20000011603 */
[----:B------:R-:W-:Y:S01]  /*1540*/  BSSY.RECONVERGENT B3, `(.L_x_32) ;  /* 0x0000062000037945 */ /* 0x000fe20003800200 */
[----:B------:R-:W-:Y:S02]  /*1550*/  SHF.R.U32.HI R8, RZ, 0x17, R0 ;  /* 0x00000017ff087819 */ /* 0x000fe40000011600 */
[----:B------:R-:W-:Y:S02]  /*1560*/  LOP3.LUT R9, R9, 0xff, RZ, 0xc0, !PT ;  /* 0x000000ff09097812 */ /* 0x000fe400078ec0ff */
[----:B------:R-:W-:-:S03]  /*1570*/  LOP3.LUT R16, R8, 0xff, RZ, 0xc0, !PT ;  /* 0x000000ff08107812 */ /* 0x000fc600078ec0ff */
[----:B------:R-:W-:Y:S02]  /*1580*/  VIADD R14, R9, 0xffffffff ;  /* 0xffffffff090e7836 */ /* 0x000fe40000000000 */
[----:B------:R-:W-:-:S03]  /*1590*/  VIADD R13, R16, 0xffffffff ;  /* 0xffffffff100d7836 */ /* 0x000fc60000000000 */
[----:B------:R-:W-:-:S04]  /*15a0*/  ISETP.GT.U32.AND P0, PT, R14, 0xfd, PT ;  /* 0x000000fd0e00780c */ /* 0x000fc80003f04070 */
[----:B------:R-:W-:-:S13]  /*15b0*/  ISETP.GT.U32.OR P0, PT, R13, 0xfd, P0 ;  /* 0x000000fd0d00780c */ /* 0x000fda0000704470 */
[----:B------:R-:W-:Y:S01]  /*15c0*/  @!P0 MOV R8, RZ ;  /* 0x000000ff00088202 */ /* 0x000fe20000000f00 */
[----:B------:R-:W-:Y:S06]  /*15d0*/  @!P0 BRA `(.L_x_33) ;  /* 0x00000000005c8947 */ /* 0x000fec0003800000 */
[----:B------:R-:W-:Y:S02]  /*15e0*/  FSETP.GTU.FTZ.AND P0, PT, |R0|, +INF , PT ;  /* 0x7f8000000000780b */ /* 0x000fe40003f1c200 */
[----:B------:R-:W-:-:S04]  /*15f0*/  FSETP.GTU.FTZ.AND P1, PT, |R3|, +INF , PT ;  /* 0x7f8000000300780b */ /* 0x000fc80003f3c200 */
[----:B------:R-:W-:-:S13]  /*1600*/  PLOP3.LUT P0, PT, P0, P1, PT, 0xf8, 0x8f ;  /* 0x00000000008f781c */ /* 0x000fda0000703f70 */
[----:B------:R-:W-:Y:S05]  /*1610*/  @P0 BRA `(.L_x_34) ;  /* 0x00000004004c0947 */ /* 0x000fea0003800000 */
[----:B------:R-:W-:-:S13]  /*1620*/  LOP3.LUT P0, RZ, R3, 0x7fffffff, R0, 0xc8, !PT ;  /* 0x7fffffff03ff7812 */ /* 0x000fda000780c800 */
[----:B------:R-:W-:Y:S05]  /*1630*/  @!P0 BRA `(.L_x_35) ;  /* 0x00000004003c8947 */ /* 0x000fea0003800000 */
[C---:B------:R-:W-:Y:S02]  /*1640*/  FSETP.NEU.FTZ.AND P1, PT, |R0|.reuse, +INF , PT ;  /* 0x7f8000000000780b */ /* 0x040fe40003f3d200 */
[----:B------:R-:W-:Y:S02]  /*1650*/  FSETP.NEU.FTZ.AND P2, PT, |R3|, +INF , PT ;  /* 0x7f8000000300780b */ /* 0x000fe40003f5d200 */
[----:B------:R-:W-:-:S11]  /*1660*/  FSETP.NEU.FTZ.AND P0, PT, |R0|, +INF , PT ;  /* 0x7f8000000000780b */ /* 0x000fd60003f1d200 */
[----:B------:R-:W-:Y:S05]  /*1670*/  @!P2 BRA !P1, `(.L_x_35) ;  /* 0x00000004002ca947 */ /* 0x000fea0004800000 */
[----:B------:R-:W-:-:S04]  /*1680*/  LOP3.LUT P1, RZ, R0, 0x7fffffff, RZ, 0xc0, !PT ;  /* 0x7fffffff00ff7812 */ /* 0x000fc8000782c0ff */
[----:B------:R-:W-:-:S13]  /*1690*/  PLOP3.LUT P1, PT, P2, P1, PT, 0x2f, 0xf2 ;  /* 0x0000000000f2781c */ /* 0x000fda0001722577 */
[----:B------:R-:W-:Y:S05]  /*16a0*/  @P1 BRA `(.L_x_36) ;  /* 0x0000000400181947 */ /* 0x000fea0003800000 */
[----:B------:R-:W-:-:S04]  /*16b0*/  LOP3.LUT P1, RZ, R3, 0x7fffffff, RZ, 0xc0, !PT ;  /* 0x7fffffff03ff7812 */ /* 0x000fc8000782c0ff */
[----:B------:R-:W-:-:S13]  /*16c0*/  PLOP3.LUT P0, PT, P0, P1, PT, 0x2f, 0xf2 ;  /* 0x0000000000f2781c */ /* 0x000fda0000702577 */
[----:B------:R-:W-:Y:S05]  /*16d0*/  @P0 BRA `(.L_x_37) ;  /* 0x0000000400000947 */ /* 0x000fea0003800000 */
[----:B------:R-:W-:Y:S02]  /*16e0*/  ISETP.GE.AND P0, PT, R13, RZ, PT ;  /* 0x000000ff0d00720c */ /* 0x000fe40003f06270 */
[----:B------:R-:W-:-:S11]  /*16f0*/  ISETP.GE.AND P1, PT, R14, RZ, PT ;  /* 0x000000ff0e00720c */ /* 0x000fd60003f26270 */
[----:B------:R-:W-:Y:S02]  /*1700*/  @P0 IMAD.MOV.U32 R8, RZ, RZ, RZ ;  /* 0x000000ffff080224 */ /* 0x000fe400078e00ff */
[----:B------:R-:W-:Y:S01]  /*1710*/  @!P0 FFMA R0, R0, 1.84467440737095516160e+19, RZ ;  /* 0x5f80000000008823 */ /* 0x000fe200000000ff */
[----:B------:R-:W-:Y:S02]  /*1720*/  @!P0 IMAD.MOV.U32 R8, RZ, RZ, -0x40 ;  /* 0xffffffc0ff088424 */ /* 0x000fe400078e00ff */
[----:B------:R-:W-:-:S03]  /*1730*/  @!P1 FFMA R3, R3, 1.84467440737095516160e+19, RZ ;  /* 0x5f80000003039823 */ /* 0x000fc600000000ff */
[----:B------:R-:W-:-:S07]  /*1740*/  @!P1 IADD3 R8, PT, PT, R8, 0x40, RZ ;  /* 0x0000004008089810 */ /* 0x000fce0007ffe0ff */
.L_x_33:
[----:B------:R-:W-:Y:S01]  /*1750*/  LEA R14, R9, 0xc0800000, 0x17 ;  /* 0xc0800000090e7811 */ /* 0x000fe200078eb8ff */
[----:B------:R-:W-:Y:S04]  /*1760*/  BSSY.RECONVERGENT B4, `(.L_x_38) ;  /* 0x0000036000047945 */ /* 0x000fe80003800200 */
[----:B------:R-:W-:Y:S02]  /*1770*/  IMAD.IADD R14, R3, 0x1, -R14 ;  /* 0x00000001030e7824 */ /* 0x000fe400078e0a0e */
[----:B------:R-:W-:Y:S02]  /*1780*/  VIADD R3, R16, 0xffffff81 ;  /* 0xffffff8110037836 */ /* 0x000fe40000000000 */
[----:B------:R-:W0:Y:S01]  /*1790*/  MUFU.RCP R13, R14 ;  /* 0x0000000e000d7308 */ /* 0x000e220000001000 */
[----:B------:R-:W-:Y:S01]  /*17a0*/  FADD.FTZ R15, -R14, -RZ ;  /* 0x800000ff0e0f7221 */ /* 0x000fe20000010100 */
[C---:B------:R-:W-:Y:S01]  /*17b0*/  IMAD R0, R3.reuse, -0x800000, R0 ;  /* 0xff80000003007824 */ /* 0x040fe200078e0200 */
[----:B------:R-:W-:-:S04]  /*17c0*/  IADD3 R9, PT, PT, R3, 0x7f, -R9 ;  /* 0x0000007f03097810 */ /* 0x000fc80007ffe809 */
[----:B------:R-:W-:Y:S01]  /*17d0*/  IADD3 R9, PT, PT, R9, R8, RZ ;  /* 0x0000000809097210 */ /* 0x000fe20007ffe0ff */
[----:B0-----:R-:W-:-:S04]  /*17e0*/  FFMA R16, R13, R15, 1 ;  /* 0x3f8000000d107423 */ /* 0x001fc8000000000f */
[----:B------:R-:W-:-:S04]  /*17f0*/  FFMA R18, R13, R16, R13 ;  /* 0x000000100d127223 */ /* 0x000fc8000000000d */
[----:B------:R-:W-:-:S04]  /*1800*/  FFMA R13, R0, R18, RZ ;  /* 0x00000012000d7223 */ /* 0x000fc800000000ff */
[----:B------:R-:W-:-:S04]  /*1810*/  FFMA R16, R15, R13, R0 ;  /* 0x0000000d0f107223 */ /* 0x000fc80000000000 */
[----:B------:R-:W-:-:S04]  /*1820*/  FFMA R13, R18, R16, R13 ;  /* 0x00000010120d7223 */ /* 0x000fc8000000000d */
[----:B------:R-:W-:-:S04]  /*1830*/  FFMA R16, R15, R13, R0 ;  /* 0x0000000d0f107223 */ /* 0x000fc80000000000 */
[----:B------:R-:W-:-:S05]  /*1840*/  FFMA R0, R18, R16, R13 ;  /* 0x0000001012007223 */ /* 0x000fca000000000d */
[----:B------:R-:W-:-:S04]  /*1850*/  SHF.R.U32.HI R3, RZ, 0x17, R0 ;  /* 0x00000017ff037819 */ /* 0x000fc80000011600 */
[----:B------:R-:W-:-:S05]  /*1860*/  LOP3.LUT R3, R3, 0xff, RZ, 0xc0, !PT ;  /* 0x000000ff03037812 */ /* 0x000fca00078ec0ff */
[----:B------:R-:W-:-:S04]  /*1870*/  IMAD.IADD R15, R3, 0x1, R9 ;  /* 0x00000001030f7824 */ /* 0x000fc800078e0209 */
[----:B------:R-:W-:-:S05]  /*1880*/  VIADD R3, R15, 0xffffffff ;  /* 0xffffffff0f037836 */ /* 0x000fca0000000000 */
[----:B------:R-:W-:-:S13]  /*1890*/  ISETP.GE.U32.AND P0, PT, R3, 0xfe, PT ;  /* 0x000000fe0300780c */ /* 0x000fda0003f06070 */
[----:B------:R-:W-:Y:S05]  /*18a0*/  @!P0 BRA `(.L_x_39) ;  /* 0x0000000000808947 */ /* 0x000fea0003800000 */
[----:B------:R-:W-:-:S13]  /*18b0*/  ISETP.GT.AND P0, PT, R15, 0xfe, PT ;  /* 0x000000fe0f00780c */ /* 0x000fda0003f04270 */
[----:B------:R-:W-:Y:S05]  /*18c0*/  @P0 BRA `(.L_x_40) ;  /* 0x00000000006c0947 */ /* 0x000fea0003800000 */
[----:B------:R-:W-:-:S13]  /*18d0*/  ISETP.GE.AND P0, PT, R15, 0x1, PT ;  /* 0x000000010f00780c */ /* 0x000fda0003f06270 */
[----:B------:R-:W-:Y:S05]  /*18e0*/  @P0 BRA `(.L_x_41) ;  /* 0x0000000000740947 */ /* 0x000fea0003800000 */
[----:B------:R-:W-:Y:S02]  /*18f0*/  ISETP.GE.AND P0, PT, R15, -0x18, PT ;  /* 0xffffffe80f00780c */ /* 0x000fe40003f06270 */
[----:B------:R-:W-:-:S11]  /*1900*/  LOP3.LUT R0, R0, 0x80000000, RZ, 0xc0, !PT ;  /* 0x8000000000007812 */ /* 0x000fd600078ec0ff */
[----:B------:R-:W-:Y:S05]  /*1910*/  @!P0 BRA `(.L_x_41) ;  /* 0x0000000000688947 */ /* 0x000fea0003800000 */
[CCC-:B------:R-:W-:Y:S01]  /*1920*/  FFMA.RZ R3, R18.reuse, R16.reuse, R13.reuse ;  /* 0x0000001012037223 */ /* 0x1c0fe2000000c00d */
[C---:B------:R-:W-:Y:S01]  /*1930*/  IADD3 R14, PT, PT, R15.reuse, 0x20, RZ ;  /* 0x000000200f0e7810 */ /* 0x040fe20007ffe0ff */
[CCC-:B------:R-:W-:Y:S01]  /*1940*/  FFMA.RM R8, R18.reuse, R16.reuse, R13.reuse ;  /* 0x0000001012087223 */ /* 0x1c0fe2000000400d */
[----:B------:R-:W-:Y:S02]  /*1950*/  ISETP.NE.AND P2, PT, R15, RZ, PT ;  /* 0x000000ff0f00720c */ /* 0x000fe40003f45270 */
[----:B------:R-:W-:Y:S01]  /*1960*/  LOP3.LUT R9, R3, 0x7fffff, RZ, 0xc0, !PT ;  /* 0x007fffff03097812 */ /* 0x000fe200078ec0ff */
[----:B------:R-:W-:Y:S01]  /*1970*/  FFMA.RP R3, R18, R16, R13 ;  /* 0x0000001012037223 */ /* 0x000fe2000000800d */
[----:B------:R-:W-:Y:S01]  /*1980*/  IMAD.MOV R13, RZ, RZ, -R15 ;  /* 0x000000ffff0d7224 */ /* 0x000fe200078e0a0f */
[----:B------:R-:W-:Y:S02]  /*1990*/  ISETP.NE.AND P1, PT, R15, RZ, PT ;  /* 0x000000ff0f00720c */ /* 0x000fe40003f25270 */
[----:B------:R-:W-:-:S02]  /*19a0*/  LOP3.LUT R9, R9, 0x800000, RZ, 0xfc, !PT ;  /* 0x0080000009097812 */ /* 0x000fc400078efcff */
[----:B------:R-:W-:Y:S02]  /*19b0*/  FSETP.NEU.FTZ.AND P0, PT, R3, R8, PT ;  /* 0x000000080300720b */ /* 0x000fe40003f1d000 */
[----:B------:R-:W-:Y:S02]  /*19c0*/  SHF.L.U32 R14, R9, R14, RZ ;  /* 0x0000000e090e7219 */ /* 0x000fe400000006ff */
[----:B------:R-:W-:Y:S02]  /*19d0*/  SEL R8, R13, RZ, P2 ;  /* 0x000000ff0d087207 */ /* 0x000fe40001000000 */
[----:B------:R-:W-:Y:S02]  /*19e0*/  ISETP.NE.AND P1, PT, R14, RZ, P1 ;  /* 0x000000ff0e00720c */ /* 0x000fe40000f25270 */
[----:B------:R-:W-:Y:S02]  /*19f0*/  SHF.R.U32.HI R8, RZ, R8, R9 ;  /* 0x00000008ff087219 */ /* 0x000fe40000011609 */
[----:B------:R-:W-:-:S02]  /*1a00*/  PLOP3.LUT P0, PT, P0, P1, PT, 0xf8, 0x8f ;  /* 0x00000000008f781c */ /* 0x000fc40000703f70 */
[----:B------:R-:W-:Y:S02]  /*1a10*/  SHF.R.U32.HI R14, RZ, 0x1, R8 ;  /* 0x00000001ff0e7819 */ /* 0x000fe40000011608 */
[----:B------:R-:W-:-:S04]  /*1a20*/  SEL R3, RZ, 0x1, !P0 ;  /* 0x00000001ff037807 */ /* 0x000fc80004000000 */
[----:B------:R-:W-:-:S04]  /*1a30*/  LOP3.LUT R3, R3, 0x1, R14, 0xf8, !PT ;  /* 0x0000000103037812 */ /* 0x000fc800078ef80e */
[----:B------:R-:W-:-:S05]  /*1a40*/  LOP3.LUT R3, R3, R8, RZ, 0xc0, !PT ;  /* 0x0000000803037212 */ /* 0x000fca00078ec0ff */
[----:B------:R-:W-:-:S05]  /*1a50*/  IMAD.IADD R3, R14, 0x1, R3 ;  /* 0x000000010e037824 */ /* 0x000fca00078e0203 */
[----:B------:R-:W-:Y:S01]  /*1a60*/  LOP3.LUT R0, R3, R0, RZ, 0xfc, !PT ;  /* 0x0000000003007212 */ /* 0x000fe200078efcff */
[----:B------:R-:W-:Y:S06]  /*1a70*/  BRA `(.L_x_41) ;  /* 0x0000000000107947 */ /* 0x000fec0003800000 */
.L_x_40:
[----:B------:R-:W-:-:S04]  /*1a80*/  LOP3.LUT R0, R0, 0x80000000, RZ, 0xc0, !PT ;  /* 0x8000000000007812 */ /* 0x000fc800078ec0ff */
[----:B------:R-:W-:Y:S01]  /*1a90*/  LOP3.LUT R0, R0, 0x7f800000, RZ, 0xfc, !PT ;  /* 0x7f80000000007812 */ /* 0x000fe200078efcff */
[----:B------:R-:W-:Y:S06]  /*1aa0*/  BRA `(.L_x_41) ;  /* 0x0000000000047947 */ /* 0x000fec0003800000 */
.L_x_39:
[----:B------:R-:W-:-:S07]  /*1ab0*/  LEA R0, R9, R0, 0x17 ;  /* 0x0000000009007211 */ /* 0x000fce00078eb8ff */
.L_x_41:
[----:B------:R-:W-:Y:S05]  /*1ac0*/  BSYNC.RECONVERGENT B4 ;  /* 0x0000000000047941 */ /* 0x000fea0003800200 */
.L_x_38:
[----:B------:R-:W-:Y:S05]  /*1ad0*/  BRA `(.L_x_42) ;  /* 0x0000000000207947 */ /* 0x000fea0003800000 */
.L_x_37:
[----:B------:R-:W-:-:S04]  /*1ae0*/  LOP3.LUT R0, R3, 0x80000000, R0, 0x48, !PT ;  /* 0x8000000003007812 */ /* 0x000fc800078e4800 */
[----:B------:R-:W-:Y:S01]  /*1af0*/  LOP3.LUT R0, R0, 0x7f800000, RZ, 0xfc, !PT ;  /* 0x7f80000000007812 */ /* 0x000fe200078efcff */
[----:B------:R-:W-:Y:S06]  /*1b00*/  BRA `(.L_x_42) ;  /* 0x0000000000147947 */ /* 0x000fec0003800000 */
.L_x_36:
[----:B------:R-:W-:Y:S01]  /*1b10*/  LOP3.LUT R0, R3, 0x80000000, R0, 0x48, !PT ;  /* 0x8000000003007812 */ /* 0x000fe200078e4800 */
[----:B------:R-:W-:Y:S06]  /*1b20*/  BRA `(.L_x_42) ;  /* 0x00000000000c7947 */ /* 0x000fec0003800000 */
.L_x_35:
[----:B------:R-:W0:Y:S01]  /*1b30*/  MUFU.RSQ R0, -QNAN ;  /* 0xffc0000000007908 */ /* 0x000e220000001400 */
[----:B------:R-:W-:Y:S05]  /*1b40*/  BRA `(.L_x_42) ;  /* 0x0000000000047947 */ /* 0x000fea0003800000 */
.L_x_34:
[----:B------:R-:W-:-:S07]  /*1b50*/  FADD.FTZ R0, R0, R3 ;  /* 0x0000000300007221 */ /* 0x000fce0000010000 */
.L_x_42:
[----:B------:R-:W-:Y:S05]  /*1b60*/  BSYNC.RECONVERGENT B3 ;  /* 0x0000000000037941 */ /* 0x000fea0003800200 */
.L_x_32:
[----:B------:R-:W-:-:S04]  /*1b70*/  IMAD.MOV.U32 R3, RZ, RZ, 0x0 ;  /* 0x00000000ff037424 */ /* 0x000fc800078e00ff */
[----:B0-----:R-:W-:Y:S05]  /*1b80*/  RET.REL.NODEC R2 `(_Z27consolidate_memories_kernelP12TemporalTubef) ;  /* 0xffffffe4021c7950 */ /* 0x001fea0003c3ffff */
.L_x_43:
        /* <DEDUP_REMOVED lines=15> */
.L_x_105:


//--------------------- .text._Z21prune_memories_kernelP12TemporalTubef --------------------------
	.section	.text._Z21prune_memories_kernelP12TemporalTubef,"ax",@progbits
	.align	128
        .global         _Z21prune_memories_kernelP12TemporalTubef
        .type           _Z21prune_memories_kernelP12TemporalTubef,@function
        .size           _Z21prune_memories_kernelP12TemporalTubef,(.L_x_111 - _Z21prune_memories_kernelP12TemporalTubef)
        .other          _Z21prune_memories_kernelP12TemporalTubef,@"STO_CUDA_ENTRY STV_DEFAULT"
_Z21prune_memories_kernelP12TemporalTubef:
.text._Z21prune_memories_kernelP12TemporalTubef:
[----:B------:R-:W-:Y:S08]  /*0000*/  LDC R1, c[0x0][0x37c] ;  /* 0x0000df00ff017b82 */ /* 0x000ff00000000800 */
[----:B------:R-:W0:Y:S01]  /*0010*/  LDC.64 R2, c[0x0][0x380] ;  /* 0x0000e000ff027b82 */ /* 0x000e220000000a00 */
[----:B------:R-:W0:Y:S02]  /*0020*/  LDCU.64 UR4, c[0x0][0x358] ;  /* 0x00006b00ff0477ac */ /* 0x000e240008000a00 */
[----:B0-----:R-:W2:Y:S05]  /*0030*/  LDG.E R11, desc[UR4][R2.64+0x10] ;  /* 0x00001004020b7981 */ /* 0x001eaa000c1e1900 */
[----:B------:R-:W0:Y:S01]  /*0040*/  S2UR UR6, SR_CTAID.X ;  /* 0x00000000000679c3 */ /* 0x000e220000002500 */
[----:B------:R-:W-:Y:S01]  /*0050*/  BSSY.RECONVERGENT B0, `(.L_x_44) ;  /* 0x0000027000007945 */ /* 0x000fe20003800200 */
[----:B------:R-:W0:Y:S06]  /*0060*/  S2R R5, SR_TID.X ;  /* 0x0000000000057919 */ /* 0x000e2c0000002100 */
[----:B------:R-:W0:Y:S02]  /*0070*/  LDC R0, c[0x0][0x360] ;  /* 0x0000d800ff007b82 */ /* 0x000e240000000800 */
[----:B0-----:R-:W-:Y:S01]  /*0080*/  IMAD R0, R0, UR6, R5 ;  /* 0x0000000600007c24 */ /* 0x001fe2000f8e0205 */
[----:B------:R-:W-:-:S04]  /*0090*/  LOP3.LUT P0, RZ, R5, UR6, RZ, 0xfc, !PT ;  /* 0x0000000605ff7c12 */ /* 0x000fc8000f80fcff */
[----:B--2---:R-:W-:-:S13]  /*00a0*/  ISETP.GE.AND P1, PT, R0, R11, PT ;  /* 0x0000000b0000720c */ /* 0x004fda0003f26270 */
[----:B------:R-:W-:Y:S05]  /*00b0*/  @P1 BRA `(.L_x_45) ;  /* 0x0000000000801947 */ /* 0x000fea0003800000 */
[----:B------:R-:W2:Y:S01]  /*00c0*/  LDG.E.64 R4, desc[UR4][R2.64+0x8] ;  /* 0x0000080402047981 */ /* 0x000ea2000c1e1b00 */
[----:B------:R-:W0:Y:S03]  /*00d0*/  LDCU UR7, c[0x0][0x388] ;  /* 0x00007100ff0777ac */ /* 0x000e260008000800 */
[----:B------:R-:W3:Y:S01]  /*00e0*/  LDG.E.64 R6, desc[UR4][R2.64] ;  /* 0x0000000402067981 */ /* 0x000ee2000c1e1b00 */
[----:B--2---:R-:W-:Y:S02]  /*00f0*/  IABS R12, R4 ;  /* 0x00000004000c7213 */ /* 0x004fe40000000000 */
[----:B------:R-:W-:Y:S02]  /*0100*/  IADD3 R5, PT, PT, -R11, R5, R0 ;  /* 0x000000050b057210 */ /* 0x000fe40007ffe100 */
[----:B------:R-:W1:Y:S02]  /*0110*/  I2F.RP R10, R12 ;  /* 0x0000000c000a7306 */ /* 0x000e640000209400 */
[----:B------:R-:W-:-:S04]  /*0120*/  IADD3 R5, PT, PT, R4, R5, RZ ;  /* 0x0000000504057210 */ /* 0x000fc80007ffe0ff */
[----:B------:R-:W-:Y:S02]  /*0130*/  IABS R0, R5 ;  /* 0x0000000500007213 */ /* 0x000fe40000000000 */
[----:B------:R-:W-:Y:S01]  /*0140*/  ISETP.GE.AND P3, PT, R5, RZ, PT ;  /* 0x000000ff0500720c */ /* 0x000fe20003f66270 */
[----:B-1----:R-:W1:Y:S02]  /*0150*/  MUFU.RCP R10, R10 ;  /* 0x0000000a000a7308 */ /* 0x002e640000001000 */
[----:B-1----:R-:W-:-:S06]  /*0160*/  VIADD R8, R10, 0xffffffe ;  /* 0x0ffffffe0a087836 */ /* 0x002fcc0000000000 */
[----:B------:R1:W2:Y:S02]  /*0170*/  F2I.FTZ.U32.TRUNC.NTZ R9, R8 ;  /* 0x0000000800097305 */ /* 0x0002a4000021f000 */
[----:B-1----:R-:W-:Y:S02]  /*0180*/  IMAD.MOV.U32 R8, RZ, RZ, RZ ;  /* 0x000000ffff087224 */ /* 0x002fe400078e00ff */
[----:B--2---:R-:W-:-:S04]  /*0190*/  IMAD.MOV R13, RZ, RZ, -R9 ;  /* 0x000000ffff0d7224 */ /* 0x004fc800078e0a09 */
[----:B------:R-:W-:Y:S01]  /*01a0*/  IMAD.MOV.U32 R11, RZ, RZ, R13 ;  /* 0x000000ffff0b7224 */ /* 0x000fe200078e000d */
[----:B------:R-:W-:-:S03]  /*01b0*/  IABS R13, R4 ;  /* 0x00000004000d7213 */ /* 0x000fc60000000000 */
[----:B------:R-:W-:-:S04]  /*01c0*/  IMAD R11, R11, R12, RZ ;  /* 0x0000000c0b0b7224 */ /* 0x000fc800078e02ff */
[----:B------:R-:W-:-:S04]  /*01d0*/  IMAD.HI.U32 R9, R9, R11, R8 ;  /* 0x0000000b09097227 */ /* 0x000fc800078e0008 */
[----:B------:R-:W-:Y:S02]  /*01e0*/  IMAD.MOV R8, RZ, RZ, -R13 ;  /* 0x000000ffff087224 */ /* 0x000fe400078e0a0d */
[----:B------:R-:W-:-:S04]  /*01f0*/  IMAD.HI.U32 R9, R9, R0, RZ ;  /* 0x0000000009097227 */ /* 0x000fc800078e00ff */
[----:B------:R-:W-:-:S05]  /*0200*/  IMAD R9, R9, R8, R0 ;  /* 0x0000000809097224 */ /* 0x000fca00078e0200 */
[----:B------:R-:W-:-:S13]  /*0210*/  ISETP.GT.U32.AND P1, PT, R12, R9, PT ;  /* 0x000000090c00720c */ /* 0x000fda0003f24070 */
[----:B------:R-:W-:Y:S01]  /*0220*/  @!P1 IMAD.IADD R9, R9, 0x1, -R12 ;  /* 0x0000000109099824 */ /* 0x000fe200078e0a0c */
[----:B------:R-:W-:-:S04]  /*0230*/  ISETP.NE.AND P1, PT, R4, RZ, PT ;  /* 0x000000ff0400720c */ /* 0x000fc80003f25270 */
[----:B------:R-:W-:-:S13]  /*0240*/  ISETP.GT.U32.AND P2, PT, R12, R9, PT ;  /* 0x000000090c00720c */ /* 0x000fda0003f44070 */
[----:B------:R-:W-:-:S05]  /*0250*/  @!P2 IADD3 R9, PT, PT, R9, -R12, RZ ;  /* 0x8000000c0909a210 */ /* 0x000fca0007ffe0ff */
[----:B------:R-:W-:Y:S01]  /*0260*/  @!P3 IMAD.MOV R9, RZ, RZ, -R9 ;  /* 0x000000ffff09b224 */ /* 0x000fe200078e0a09 */
[----:B------:R-:W-:-:S05]  /*0270*/  @!P1 LOP3.LUT R9, RZ, R4, RZ, 0x33, !PT ;  /* 0x00000004ff099212 */ /* 0x000fca00078e33ff */
[----:B---3--:R-:W-:-:S05]  /*0280*/  IMAD.WIDE R6, R9, 0x18, R6 ;  /* 0x0000001809067825 */ /* 0x008fca00078e0206 */
[----:B------:R-:W0:Y:S02]  /*0290*/  LD.E R0, desc[UR4][R6.64+0x10] ;  /* 0x0000100406007980 */ /* 0x000e24000c101900 */
[----:B0-----:R-:W-:-:S13]  /*02a0*/  FSETP.GEU.AND P1, PT, R0, UR7, PT ;  /* 0x0000000700007c0b */ /* 0x001fda000bf2e000 */
[----:B------:R0:W-:Y:S02]  /*02b0*/  @!P1 ST.E desc[UR4][R6.64+0x8], RZ ;  /* 0x000008ff06009985 */ /* 0x0001e4000c101904 */
.L_x_45:
[----:B------:R-:W-:Y:S05]  /*02c0*/  BSYNC.RECONVERGENT B0 ;  /* 0x0000000000007941 */ /* 0x000fea0003800200 */
.L_x_44:
[----:B------:R-:W-:Y:S05]  /*02d0*/  @P0 EXIT ;  /* 0x000000000000094d */ /* 0x000fea0003800000 */
[----:B------:R-:W2:Y:S01]  /*02e0*/  LDG.E R9, desc[UR4][R2.64+0x10] ;  /* 0x0000100402097981 */ /* 0x000ea2000c1e1900 */
[----:B0-----:R-:W-:Y:S01]  /*02f0*/  IMAD.MOV.U32 R7, RZ, RZ, RZ ;  /* 0x000000ffff077224 */ /* 0x001fe200078e00ff */
[----:B--2---:R-:W-:-:S13]  /*0300*/  ISETP.GE.AND P0, PT, R9, 0x1, PT ;  /* 0x000000010900780c */ /* 0x004fda0003f06270 */
[----:B------:R-:W-:Y:S05]  /*0310*/  @!P0 BRA `(.L_x_46) ;  /* 0x0000000400348947 */ /* 0x000fea0003800000 */
[----:B------:R0:W5:Y:S01]  /*0320*/  LDG.E R6, desc[UR4][R2.64+0x8] ;  /* 0x0000080402067981 */ /* 0x000162000c1e1900 */
[----:B------:R-:W-:Y:S01]  /*0330*/  HFMA2 R7, -RZ, RZ, 0, 0 ;  /* 0x00000000ff077431 */ /* 0x000fe200000001ff */
[----:B------:R-:W-:Y:S01]  /*0340*/  BSSY.RECONVERGENT B0, `(.L_x_46) ;  /* 0x000004a000007945 */ /* 0x000fe20003800200 */
[----:B------:R-:W-:-:S07]  /*0350*/  IMAD.MOV.U32 R0, RZ, RZ, RZ ;  /* 0x000000ffff007224 */ /* 0x000fce00078e00ff */
.L_x_51:
[----:B------:R-:W2:Y:S04]  /*0360*/  LDG.E R8, desc[UR4][R2.64+0xc] ;  /* 0x00000c0402087981 */ /* 0x000ea8000c1e1900 */
[----:B------:R-:W3:Y:S01]  /*0370*/  LDG.E.64 R4, desc[UR4][R2.64] ;  /* 0x0000000402047981 */ /* 0x000ee2000c1e1b00 */
[-C--:B-----5:R-:W-:Y:S02]  /*0380*/  IABS R14, R6.reuse ;  /* 0x00000006000e7213 */ /* 0x0a0fe40000000000 */
[----:B------:R-:W-:Y:S02]  /*0390*/  IABS R16, R6 ;  /* 0x0000000600107213 */ /* 0x000fe40000000000 */
[----:B------:R-:W1:Y:S08]  /*03a0*/  I2F.RP R12, R14 ;  /* 0x0000000e000c7306 */ /* 0x000e700000209400 */
[----:B-1----:R-:W1:Y:S02]  /*03b0*/  MUFU.RCP R12, R12 ;  /* 0x0000000c000c7308 */ /* 0x002e640000001000 */
[----:B-1----:R-:W-:-:S06]  /*03c0*/  VIADD R10, R12, 0xffffffe ;  /* 0x0ffffffe0c0a7836 */ /* 0x002fcc0000000000 */
[----:B------:R1:W4:Y:S02]  /*03d0*/  F2I.FTZ.U32.TRUNC.NTZ R11, R10 ;  /* 0x0000000a000b7305 */ /* 0x000324000021f000 */
[----:B-1----:R-:W-:Y:S01]  /*03e0*/  MOV R10, RZ ;  /* 0x000000ff000a7202 */ /* 0x002fe20000000f00 */
[----:B----4-:R-:W-:-:S04]  /*03f0*/  IMAD.MOV R15, RZ, RZ, -R11 ;  /* 0x000000ffff0f7224 */ /* 0x010fc800078e0a0b */
[----:B------:R-:W-:-:S04]  /*0400*/  IMAD R15, R15, R14, RZ ;  /* 0x0000000e0f0f7224 */ /* 0x000fc800078e02ff */
[----:B------:R-:W-:-:S04]  /*0410*/  IMAD.HI.U32 R11, R11, R15, R10 ;  /* 0x0000000f0b0b7227 */ /* 0x000fc800078e000a */
[----:B------:R-:W-:Y:S01]  /*0420*/  IMAD.MOV R10, RZ, RZ, -R16 ;  /* 0x000000ffff0a7224 */ /* 0x000fe200078e0a10 */
[----:B--2---:R-:W-:-:S05]  /*0430*/  IADD3 R13, PT, PT, -R9, R8, R0 ;  /* 0x00000008090d7210 */ /* 0x004fca0007ffe100 */
[----:B------:R-:W-:-:S05]  /*0440*/  IMAD.IADD R13, R6, 0x1, R13 ;  /* 0x00000001060d7824 */ /* 0x000fca00078e020d */
[----:B------:R-:W-:Y:S02]  /*0450*/  IABS R8, R13 ;  /* 0x0000000d00087213 */ /* 0x000fe40000000000 */
[----:B------:R-:W-:-:S03]  /*0460*/  ISETP.GE.AND P2, PT, R13, RZ, PT ;  /* 0x000000ff0d00720c */ /* 0x000fc60003f46270 */
[----:B------:R-:W-:-:S04]  /*0470*/  IMAD.HI.U32 R11, R11, R8, RZ ;  /* 0x000000080b0b7227 */ /* 0x000fc800078e00ff */
[----:B------:R-:W-:-:S05]  /*0480*/  IMAD R11, R11, R10, R8 ;  /* 0x0000000a0b0b7224 */ /* 0x000fca00078e0208 */
[----:B------:R-:W-:-:S13]  /*0490*/  ISETP.GT.U32.AND P0, PT, R14, R11, PT ;  /* 0x0000000b0e00720c */ /* 0x000fda0003f04070 */
[----:B------:R-:W-:Y:S01]  /*04a0*/  @!P0 IMAD.IADD R11, R11, 0x1, -R14 ;  /* 0x000000010b0b8824 */ /* 0x000fe200078e0a0e */
[----:B------:R-:W-:-:S04]  /*04b0*/  ISETP.NE.AND P0, PT, R6, RZ, PT ;  /* 0x000000ff0600720c */ /* 0x000fc80003f05270 */
[----:B------:R-:W-:-:S13]  /*04c0*/  ISETP.GT.U32.AND P1, PT, R14, R11, PT ;  /* 0x0000000b0e00720c */ /* 0x000fda0003f24070 */
[----:B------:R-:W-:-:S05]  /*04d0*/  @!P1 IMAD.IADD R11, R11, 0x1, -R14 ;  /* 0x000000010b0b9824 */ /* 0x000fca00078e0a0e */
[----:B------:R-:W-:Y:S02]  /*04e0*/  @!P2 IADD3 R11, PT, PT, -R11, RZ, RZ ;  /* 0x000000ff0b0ba210 */ /* 0x000fe40007ffe1ff */
[----:B------:R-:W-:-:S05]  /*04f0*/  @!P0 LOP3.LUT R11, RZ, R6, RZ, 0x33, !PT ;  /* 0x00000006ff0b8212 */ /* 0x000fca00078e33ff */
[----:B---3--:R-:W-:-:S05]  /*0500*/  IMAD.WIDE R12, R11, 0x18, R4 ;  /* 0x000000180b0c7825 */ /* 0x008fca00078e0204 */
[----:B------:R-:W2:Y:S01]  /*0510*/  LD.E R16, desc[UR4][R12.64+0x8] ;  /* 0x000008040c107980 */ /* 0x000ea2000c101900 */
[----:B------:R-:W-:Y:S01]  /*0520*/  BSSY.RECONVERGENT B1, `(.L_x_47) ;  /* 0x0000028000017945 */ /* 0x000fe20003800200 */
[----:B--2---:R-:W-:-:S13]  /*0530*/  ISETP.GE.AND P0, PT, R16, 0x1, PT ;  /* 0x000000011000780c */ /* 0x004fda0003f06270 */
[----:B------:R-:W-:Y:S05]  /*0540*/  @!P0 BRA `(.L_x_48) ;  /* 0x0000000000948947 */ /* 0x000fea0003800000 */
[----:B------:R-:W-:Y:S01]  /*0550*/  ISETP.NE.AND P0, PT, R11, R7, PT ;  /* 0x000000070b00720c */ /* 0x000fe20003f05270 */
[----:B------:R-:W-:-:S12]  /*0560*/  BSSY.RECONVERGENT B2, `(.L_x_49) ;  /* 0x000000b000027945 */ /* 0x000fd80003800200 */
[----:B------:R-:W-:Y:S05]  /*0570*/  @!P0 BRA `(.L_x_50) ;  /* 0x0000000000248947 */ /* 0x000fea0003800000 */
[----:B------:R-:W2:Y:S04]  /*0580*/  LD.E.64 R10, desc[UR4][R12.64] ;  /* 0x000000040c0a7980 */ /* 0x000ea8000c101b00 */
[----:B------:R-:W3:Y:S04]  /*0590*/  LD.E R17, desc[UR4][R12.64+0xc] ;  /* 0x00000c040c117980 */ /* 0x000ee8000c101900 */
[----:B------:R-:W4:Y:S01]  /*05a0*/  LD.E.64 R14, desc[UR4][R12.64+0x10] ;  /* 0x000010040c0e7980 */ /* 0x000f22000c101b00 */
[----:B------:R-:W-:-:S05]  /*05b0*/  IMAD.WIDE R4, R7, 0x18, R4 ;  /* 0x0000001807047825 */ /* 0x000fca00078e0204 */
[----:B--2---:R1:W-:Y:S04]  /*05c0*/  ST.E.64 desc[UR4][R4.64], R10 ;  /* 0x0000000a04007985 */ /* 0x0043e8000c101b04 */
[----:B---3--:R1:W-:Y:S04]  /*05d0*/  ST.E.64 desc[UR4][R4.64+0x8], R16 ;  /* 0x0000081004007985 */ /* 0x0083e8000c101b04 */
[----:B----4-:R1:W-:Y:S04]  /*05e0*/  ST.E.64 desc[UR4][R4.64+0x10], R14 ;  /* 0x0000100e04007985 */ /* 0x0103e8000c101b04 */
[----:B------:R1:W5:Y:S04]  /*05f0*/  LDG.E R6, desc[UR4][R2.64+0x8] ;  /* 0x0000080402067981 */ /* 0x000368000c1e1900 */
[----:B------:R1:W5:Y:S02]  /*0600*/  LDG.E R9, desc[UR4][R2.64+0x10] ;  /* 0x0000100402097981 */ /* 0x000364000c1e1900 */
.L_x_50:
[----:B------:R-:W-:Y:S05]  /*0610*/  BSYNC.RECONVERGENT B2 ;  /* 0x0000000000027941 */ /* 0x000fea0003800200 */
.L_x_49:
[----:B-----5:R-:W-:Y:S02]  /*0620*/  IABS R13, R6 ;  /* 0x00000006000d7213 */ /* 0x020fe40000000000 */
[----:B------:R-:W-:Y:S02]  /*0630*/  IADD3 R7, PT, PT, R7, 0x1, RZ ;  /* 0x0000000107077810 */ /* 0x000fe40007ffe0ff */
[----:B------:R-:W2:Y:S01]  /*0640*/  I2F.RP R8, R13 ;  /* 0x0000000d00087306 */ /* 0x000ea20000209400 */
[----:B------:R-:W-:Y:S02]  /*0650*/  ISETP.NE.AND P2, PT, R6, RZ, PT ;  /* 0x000000ff0600720c */ /* 0x000fe40003f45270 */
[----:B-1----:R-:W-:Y:S02]  /*0660*/  IABS R11, R7 ;  /* 0x00000007000b7213 */ /* 0x002fe40000000000 */
[----:B------:R-:W-:-:S03]  /*0670*/  ISETP.GE.AND P1, PT, R7, RZ, PT ;  /* 0x000000ff0700720c */ /* 0x000fc60003f26270 */
[----:B--2---:R-:W1:Y:S02]  /*0680*/  MUFU.RCP R8, R8 ;  /* 0x0000000800087308 */ /* 0x004e640000001000 */
[----:B-1----:R-:W-:-:S06]  /*0690*/  VIADD R4, R8, 0xffffffe ;  /* 0x0ffffffe08047836 */ /* 0x002fcc0000000000 */
[----:B------:R1:W2:Y:S02]  /*06a0*/  F2I.FTZ.U32.TRUNC.NTZ R5, R4 ;  /* 0x0000000400057305 */ /* 0x0002a4000021f000 */
[----:B-1----:R-:W-:Y:S02]  /*06b0*/  IMAD.MOV.U32 R4, RZ, RZ, RZ ;  /* 0x000000ffff047224 */ /* 0x002fe400078e00ff */
[----:B--2---:R-:W-:-:S04]  /*06c0*/  IMAD.MOV R10, RZ, RZ, -R5 ;  /* 0x000000ffff0a7224 */ /* 0x004fc800078e0a05 */
[----:B------:R-:W-:Y:S01]  /*06d0*/  IMAD R15, R10, R13, RZ ;  /* 0x0000000d0a0f7224 */ /* 0x000fe200078e02ff */
[----:B------:R-:W-:-:S03]  /*06e0*/  IABS R10, R6 ;  /* 0x00000006000a7213 */ /* 0x000fc60000000000 */
[----:B------:R-:W-:-:S04]  /*06f0*/  IMAD.HI.U32 R8, R5, R15, R4 ;  /* 0x0000000f05087227 */ /* 0x000fc800078e0004 */
[----:B------:R-:W-:Y:S02]  /*0700*/  IMAD.MOV R5, RZ, RZ, -R10 ;  /* 0x000000ffff057224 */ /* 0x000fe400078e0a0a */
[----:B------:R-:W-:-:S04]  /*0710*/  IMAD.HI.U32 R4, R8, R11, RZ ;  /* 0x0000000b08047227 */ /* 0x000fc800078e00ff */
[----:B------:R-:W-:-:S05]  /*0720*/  IMAD R4, R4, R5, R11 ;  /* 0x0000000504047224 */ /* 0x000fca00078e020b */
[----:B------:R-:W-:-:S13]  /*0730*/  ISETP.GT.U32.AND P0, PT, R13, R4, PT ;  /* 0x000000040d00720c */ /* 0x000fda0003f04070 */
[----:B------:R-:W-:-:S04]  /*0740*/  @!P0 IADD3 R4, PT, PT, R4, -R13, RZ ;  /* 0x8000000d04048210 */ /* 0x000fc80007ffe0ff */
[----:B------:R-:W-:-:S13]  /*0750*/  ISETP.GT.U32.AND P0, PT, R13, R4, PT ;  /* 0x000000040d00720c */ /* 0x000fda0003f04070 */
[----:B------:R-:W-:-:S04]  /*0760*/  @!P0 IMAD.IADD R4, R4, 0x1, -R13 ;  /* 0x0000000104048824 */ /* 0x000fc800078e0a0d */
[----:B------:R-:W-:Y:S01]  /*0770*/  @!P1 IMAD.MOV R4, RZ, RZ, -R4 ;  /* 0x000000ffff049224 */ /* 0x000fe200078e0a04 */
[----:B------:R-:W-:-:S04]  /*0780*/  @!P2 LOP3.LUT R4, RZ, R6, RZ, 0x33, !PT ;  /* 0x00000006ff04a212 */ /* 0x000fc800078e33ff */
[----:B------:R-:W-:-:S07]  /*0790*/  MOV R7, R4 ;  /* 0x0000000400077202 */ /* 0x000fce0000000f00 */
.L_x_48:
[----:B------:R-:W-:Y:S05]  /*07a0*/  BSYNC.RECONVERGENT B1 ;  /* 0x0000000000017941 */ /* 0x000fea0003800200 */
.L_x_47:
[----:B------:R-:W-:-:S05]  /*07b0*/  VIADD R0, R0, 0x1 ;  /* 0x0000000100007836 */ /* 0x000fca0000000000 */
[----:B------:R-:W-:-:S13]  /*07c0*/  ISETP.GE.AND P0, PT, R0, R9, PT ;  /* 0x000000090000720c */ /* 0x000fda0003f06270 */
[----:B------:R-:W-:Y:S05]  /*07d0*/  @!P0 BRA `(.L_x_51) ;  /* 0xfffffff800e08947 */ /* 0x000fea000383ffff */
[----:B------:R-:W-:Y:S05]  /*07e0*/  BSYNC.RECONVERGENT B0 ;  /* 0x0000000000007941 */ /* 0x000fea0003800200 */
.L_x_46:
[----:B------:R-:W-:Y:S01]  /*07f0*/  STG.E desc[UR4][R2.64+0x10], R7 ;  /* 0x0000100702007986 */ /* 0x000fe2000c101904 */
[----:B------:R-:W-:Y:S05]  /*0800*/  EXIT ;  /* 0x000000000000794d */ /* 0x000fea0003800000 */
.L_x_52:
        /* <DEDUP_REMOVED lines=15> */
.L_x_111:


//--------------------- .text._Z20recall_memory_kernelP12TemporalTubePfS1_ii --------------------------
	.section	.text._Z20recall_memory_kernelP12TemporalTubePfS1_ii,"ax",@progbits
	.align	128
        .global         _Z20recall_memory_kernelP12TemporalTubePfS1_ii
        .type           _Z20recall_memory_kernelP12TemporalTubePfS1_ii,@function
        .size           _Z20recall_memory_kernelP12TemporalTubePfS1_ii,(.L_x_107 - _Z20recall_memory_kernelP12TemporalTubePfS1_ii)
        .other          _Z20recall_memory_kernelP12TemporalTubePfS1_ii,@"STO_CUDA_ENTRY STV_DEFAULT"
_Z20recall_memory_kernelP12TemporalTubePfS1_ii:
.text._Z20recall_memory_kernelP12TemporalTubePfS1_ii:
[----:B------:R-:W-:Y:S01]  /*0000*/  LDC R1, c[0x0][0x37c] ;  /* 0x0000df00ff017b82 */ /* 0x000fe20000000800 */
[----:B------:R-:W0:Y:S07]  /*0010*/  S2R R3, SR_TID.X ;  /* 0x0000000000037919 */ /* 0x000e2e0000002100 */
[----:B------:R-:W0:Y:S01]  /*0020*/  S2UR UR4, SR_CTAID.X ;  /* 0x00000000000479c3 */ /* 0x000e220000002500 */
[----:B------:R-:W1:Y:S07]  /*0030*/  LDCU UR5, c[0x0][0x39c] ;  /* 0x00007380ff0577ac */ /* 0x000e6e0008000800 */
[----:B------:R-:W0:Y:S02]  /*0040*/  LDC R10, c[0x0][0x360] ;  /* 0x0000d800ff0a7b82 */ /* 0x000e240000000800 */
[----:B0-----:R-:W-:-:S05]  /*0050*/  IMAD R10, R10, UR4, R3 ;  /* 0x000000040a0a7c24 */ /* 0x001fca000f8e0203 */
[----:B-1----:R-:W-:-:S13]  /*0060*/  ISETP.GE.AND P0, PT, R10, UR5, PT ;  /* 0x000000050a007c0c */ /* 0x002fda000bf06270 */
[----:B------:R-:W-:Y:S05]  /*0070*/  @P0 EXIT ;  /* 0x000000000000094d */ /* 0x000fea0003800000 */
[----:B------:R-:W0:Y:S01]  /*0080*/  LDC.64 R12, c[0x0][0x380] ;  /* 0x0000e000ff0c7b82 */ /* 0x000e220000000a00 */
[----:B------:R-:W0:Y:S02]  /*0090*/  LDCU.64 UR8, c[0x0][0x358] ;  /* 0x00006b00ff0877ac */ /* 0x000e240008000a00 */
[----:B0-----:R-:W2:Y:S01]  /*00a0*/  LDG.E R8, desc[UR8][R12.64+0x10] ;  /* 0x000010080c087981 */ /* 0x001ea2000c1e1900 */
[----:B------:R-:W-:Y:S02]  /*00b0*/  IMAD.MOV.U32 R9, RZ, RZ, RZ ;  /* 0x000000ffff097224 */ /* 0x000fe400078e00ff */
[----:B------:R-:W-:Y:S01]  /*00c0*/  IMAD.MOV.U32 R2, RZ, RZ, RZ ;  /* 0x000000ffff027224 */ /* 0x000fe200078e00ff */
[----:B--2---:R-:W-:-:S13]  /*00d0*/  ISETP.GE.AND P0, PT, R8, 0x1, PT ;  /* 0x000000010800780c */ /* 0x004fda0003f06270 */
[----:B------:R-:W-:Y:S05]  /*00e0*/  @!P0 BRA `(.L_x_53) ;  /* 0x0000001800e48947 */ /* 0x000fea0003800000 */
[----:B------:R0:W5:Y:S01]  /*00f0*/  LDG.E.64 R6, desc[UR8][R12.64] ;  /* 0x000000080c067981 */ /* 0x000162000c1e1b00 */
[----:B------:R-:W1:Y:S03]  /*0100*/  LDCU.64 UR4, c[0x0][0x388] ;  /* 0x00007100ff0477ac */ /* 0x000e660008000a00 */
[----:B------:R0:W5:Y:S01]  /*0110*/  LDG.E.64 R4, desc[UR8][R12.64+0x8] ;  /* 0x000008080c047981 */ /* 0x000162000c1e1b00 */
[----:B-1----:R-:W-:-:S04]  /*0120*/  UISETP.NE.U32.AND UP0, UPT, UR4, URZ, UPT ;  /* 0x000000ff0400728c */ /* 0x002fc8000bf05070 */
[----:B------:R-:W-:-:S09]  /*0130*/  UISETP.NE.AND.EX UP0, UPT, UR5, URZ, UPT, UP0 ;  /* 0x000000ff0500728c */ /* 0x000fd2000bf05300 */
[----:B0-----:R-:W-:Y:S05]  /*0140*/  BRA.U !UP0, `(.L_x_54) ;  /* 0x0000000d08c47547 */ /* 0x001fea000b800000 */
[----:B------:R-:W0:Y:S02]  /*0150*/  LDCU UR4, c[0x0][0x398] ;  /* 0x00007300ff0477ac */ /* 0x000e240008000800 */
[----:B0-----:R-:W-:Y:S01]  /*0160*/  I2FP.F32.S32 R0, UR4 ;  /* 0x0000000400007c45 */ /* 0x001fe20008201400 */
[----:B------:R-:W-:-:S03]  /*0170*/  UMOV UR4, URZ ;  /* 0x000000ff00047c82 */ /* 0x000fc60008000000 */
[----:B------:R-:W-:Y:S01]  /*0180*/  IADD3 R2, PT, PT, R0, -0xd000000, RZ ;  /* 0xf300000000027810 */ /* 0x000fe20007ffe0ff */
[----:B------:R0:W1:Y:S03]  /*0190*/  MUFU.RSQ R3, R0 ;  /* 0x0000000000037308 */ /* 0x0000660000001400 */
[----:B------:R-:W-:Y:S01]  /*01a0*/  ISETP.GT.U32.AND P0, PT, R2, 0x727fffff, PT ;  /* 0x727fffff0200780c */ /* 0x000fe20003f04070 */
[----:B------:R-:W-:-:S12]  /*01b0*/  IMAD.MOV.U32 R2, RZ, RZ, RZ ;  /* 0x000000ffff027224 */ /* 0x000fd800078e00ff */
[----:B0-----:R-:W-:Y:S05]  /*01c0*/  @!P0 BRA `(.L_x_55) ;  /* 0x00000000000c8947 */ /* 0x001fea0003800000 */
[----:B------:R-:W-:-:S07]  /*01d0*/  MOV R14, 0x1f0 ;  /* 0x000001f0000e7802 */ /* 0x000fce0000000f00 */
[----:B-1---5:R-:W-:Y:S05]  /*01e0*/  CALL.REL.NOINC `($__internal_2_$__cuda_sm20_sqrt_rn_f32_slowpath) ;  /* 0x0000001800f47944 */ /* 0x022fea0003c00000 */
[----:B------:R-:W-:Y:S05]  /*01f0*/  BRA `(.L_x_56) ;  /* 0x0000000000107947 */ /* 0x000fea0003800000 */
.L_x_55:
[----:B-1----:R-:W-:Y:S01]  /*0200*/  FMUL.FTZ R9, R0, R3 ;  /* 0x0000000300097220 */ /* 0x002fe20000410000 */
[----:B------:R-:W-:-:S03]  /*0210*/  FMUL.FTZ R3, R3, 0.5 ;  /* 0x3f00000003037820 */ /* 0x000fc60000410000 */
[----:B------:R-:W-:-:S04]  /*0220*/  FFMA R0, -R9, R9, R0 ;  /* 0x0000000909007223 */ /* 0x000fc80000000100 */
[----:B------:R-:W-:-:S07]  /*0230*/  FFMA R3, R0, R3, R9 ;  /* 0x0000000300037223 */ /* 0x000fce0000000009 */
.L_x_56:
[----:B------:R-:W-:-:S07]  /*0240*/  IMAD.MOV.U32 R9, RZ, RZ, RZ ;  /* 0x000000ffff097224 */ /* 0x000fce00078e00ff */
.L_x_65:
[-C--:B-----5:R-:W-:Y:S02]  /*0250*/  IABS R14, R4.reuse ;  /* 0x00000004000e7213 */ /* 0x0a0fe40000000000 */
[----:B------:R-:W-:Y:S02]  /*0260*/  IADD3 R11, PT, PT, -R8, UR4, R5 ;  /* 0x00000004080b7c10 */ /* 0x000fe4000fffe105 */
[----:B------:R-:W0:Y:S01]  /*0270*/  I2F.RP R0, R14 ;  /* 0x0000000e00007306 */ /* 0x000e220000209400 */
[----:B------:R-:W-:Y:S02]  /*0280*/  IABS R16, R4 ;  /* 0x0000000400107213 */ /* 0x000fe40000000000 */
[----:B------:R-:W-:Y:S02]  /*0290*/  IMAD.IADD R11, R4, 0x1, R11 ;  /* 0x00000001040b7824 */ /* 0x000fe400078e020b */
[----:B------:R-:W-:-:S03]  /*02a0*/  IADD3 R16, PT, PT, RZ, -R16, RZ ;  /* 0x80000010ff107210 */ /* 0x000fc60007ffe0ff */
[----:B------:R-:W-:Y:S01]  /*02b0*/  ISETP.GE.AND P2, PT, R11, RZ, PT ;  /* 0x000000ff0b00720c */ /* 0x000fe20003f46270 */
[----:B0-----:R-:W0:Y:S02]  /*02c0*/  MUFU.RCP R0, R0 ;  /* 0x0000000000007308 */ /* 0x001e240000001000 */
[----:B0-----:R-:W-:Y:S02]  /*02d0*/  IADD3 R12, PT, PT, R0, 0xffffffe, RZ ;  /* 0x0ffffffe000c7810 */ /* 0x001fe40007ffe0ff */
[----:B------:R-:W-:-:S04]  /*02e0*/  IABS R0, R11 ;  /* 0x0000000b00007213 */ /* 0x000fc80000000000 */
[----:B------:R0:W1:Y:S02]  /*02f0*/  F2I.FTZ.U32.TRUNC.NTZ R13, R12 ;  /* 0x0000000c000d7305 */ /* 0x000064000021f000 */
[----:B0-----:R-:W-:Y:S02]  /*0300*/  IMAD.MOV.U32 R12, RZ, RZ, RZ ;  /* 0x000000ffff0c7224 */ /* 0x001fe400078e00ff */
[----:B-1----:R-:W-:-:S04]  /*0310*/  IMAD.MOV R15, RZ, RZ, -R13 ;  /* 0x000000ffff0f7224 */ /* 0x002fc800078e0a0d */
[----:B------:R-:W-:-:S04]  /*0320*/  IMAD R15, R15, R14, RZ ;  /* 0x0000000e0f0f7224 */ /* 0x000fc800078e02ff */
[----:B------:R-:W-:-:S04]  /*0330*/  IMAD.HI.U32 R13, R13, R15, R12 ;  /* 0x0000000f0d0d7227 */ /* 0x000fc800078e000c */
[----:B------:R-:W-:Y:S02]  /*0340*/  IMAD.MOV.U32 R12, RZ, RZ, R16 ;  /* 0x000000ffff0c7224 */ /* 0x000fe400078e0010 */
        /* <DEDUP_REMOVED lines=9> */
[----:B------:R-:W-:-:S05]  /*03e0*/  IMAD.WIDE R14, R13, 0x18, R6 ;  /* 0x000000180d0e7825 */ /* 0x000fca00078e0206 */
[----:B------:R-:W2:Y:S01]  /*03f0*/  LDG.E.64 R12, desc[UR8][R14.64] ;  /* 0x000000080e0c7981 */ /* 0x000ea2000c1e1b00 */
[----:B------:R-:W-:-:S06]  /*0400*/  UIADD3 UR4, UPT, UPT, UR4, 0x1, URZ ;  /* 0x0000000104047890 */ /* 0x000fcc000fffe0ff */
[----:B------:R-:W-:Y:S02]  /*0410*/  ISETP.NE.AND P2, PT, R8, UR4, PT ;  /* 0x0000000408007c0c */ /* 0x000fe4000bf45270 */
[----:B--2---:R-:W-:-:S04]  /*0420*/  ISETP.NE.U32.AND P0, PT, R12, RZ, PT ;  /* 0x000000ff0c00720c */ /* 0x004fc80003f05070 */
[----:B------:R-:W-:-:S13]  /*0430*/  ISETP.NE.AND.EX P0, PT, R13, RZ, PT, P0 ;  /* 0x000000ff0d00720c */ /* 0x000fda0003f05300 */
[----:B------:R-:W-:Y:S05]  /*0440*/  @P0 BRA `(.L_x_57) ;  /* 0x00000000000c0947 */ /* 0x000fea0003800000 */
[----:B------:R0:W5:Y:S01]  /*0450*/  LDG.E R11, desc[UR8][R14.64+0x8] ;  /* 0x000008080e0b7981 */ /* 0x000162000c1e1900 */
[----:B------:R-:W-:Y:S01]  /*0460*/  HFMA2 R0, -RZ, RZ, 1.75, 0 ;  /* 0x3f000000ff007431 */ /* 0x000fe200000001ff */
[----:B------:R-:W-:Y:S06]  /*0470*/  BRA `(.L_x_58) ;  /* 0x0000000800cc7947 */ /* 0x000fec0003800000 */
.L_x_57:
[----:B------:R-:W2:Y:S01]  /*0480*/  LDG.E R11, desc[UR8][R14.64+0x8] ;  /* 0x000008080e0b7981 */ /* 0x000ea2000c1e1900 */
[----:B------:R-:W2:Y:S01]  /*0490*/  LDC R0, c[0x0][0x398] ;  /* 0x0000e600ff007b82 */ /* 0x000ea20000000800 */
[----:B------:R-:W-:Y:S01]  /*04a0*/  IMAD.MOV.U32 R18, RZ, RZ, RZ ;  /* 0x000000ffff127224 */ /* 0x000fe200078e00ff */
[----:B--2---:R-:W-:-:S04]  /*04b0*/  VIMNMX R0, PT, PT, R11, R0, PT ;  /* 0x000000000b007248 */ /* 0x004fc80003fe0100 */
[----:B------:R-:W-:-:S13]  /*04c0*/  ISETP.GE.AND P0, PT, R0, 0x1, PT ;  /* 0x000000010000780c */ /* 0x000fda0003f06270 */
[----:B------:R-:W-:Y:S05]  /*04d0*/  @!P0 BRA `(.L_x_59) ;  /* 0x0000000800388947 */ /* 0x000fea0003800000 */
[----:B------:R-:W-:Y:S02]  /*04e0*/  ISETP.GE.U32.AND P0, PT, R0, 0x10, PT ;  /* 0x000000100000780c */ /* 0x000fe40003f06070 */
[----:B------:R-:W-:-:S11]  /*04f0*/  CS2R R18, SRZ ;  /* 0x0000000000127805 */ /* 0x000fd6000001ff00 */
[----:B------:R-:W-:Y:S05]  /*0500*/  @!P0 BRA `(.L_x_60) ;  /* 0x0000000400148947 */ /* 0x000fea0003800000 */
[----:B------:R-:W0:Y:S01]  /*0510*/  LDCU.64 UR6, c[0x0][0x388] ;  /* 0x00007100ff0677ac */ /* 0x000e220008000a00 */
[----:B------:R-:W-:Y:S01]  /*0520*/  LOP3.LUT R19, R0, 0x7ffffff0, RZ, 0xc0, !PT ;  /* 0x7ffffff000137812 */ /* 0x000fe200078ec0ff */
[----:B------:R-:W-:Y:S01]  /*0530*/  IMAD.MOV.U32 R18, RZ, RZ, RZ ;  /* 0x000000ffff127224 */ /* 0x000fe200078e00ff */
[----:B------:R-:W-:-:S03]  /*0540*/  IADD3 R24, P0, PT, R12, 0x20, RZ ;  /* 0x000000200c187810 */ /* 0x000fc60007f1e0ff */
[----:B------:R-:W-:Y:S01]  /*0550*/  IMAD.MOV R22, RZ, RZ, -R19 ;  /* 0x000000ffff167224 */ /* 0x000fe200078e0a13 */
[----:B------:R-:W-:Y:S01]  /*0560*/  IADD3.X R27, PT, PT, RZ, R13, RZ, P0, !PT ;  /* 0x0000000dff1b7210 */ /* 0x000fe200007fe4ff */
[----:B0-----:R-:W-:-:S04]  /*0570*/  UIADD3 UR5, UP0, UPT, UR6, 0x20, URZ ;  /* 0x0000002006057890 */ /* 0x001fc8000ff1e0ff */
[----:B------:R-:W-:Y:S02]  /*0580*/  UIADD3.X UR6, UPT, UPT, URZ, UR7, URZ, UP0, !UPT ;  /* 0x00000007ff067290 */ /* 0x000fe400087fe4ff */
[----:B------:R-:W-:-:S04]  /*0590*/  IMAD.U32 R26, RZ, RZ, UR5 ;  /* 0x00000005ff1a7e24 */ /* 0x000fc8000f8e00ff */
[----:B------:R-:W-:-:S07]  /*05a0*/  MOV R29, UR6 ;  /* 0x00000006001d7c02 */ /* 0x000fce0008000f00 */
.L_x_61:
[----:B------:R-:W-:Y:S01]  /*05b0*/  IMAD.MOV.U32 R16, RZ, RZ, R26 ;  /* 0x000000ffff107224 */ /* 0x000fe200078e001a */
[----:B------:R-:W-:Y:S01]  /*05c0*/  MOV R20, R24 ;  /* 0x0000001800147202 */ /* 0x000fe20000000f00 */
[----:B------:R-:W-:Y:S02]  /*05d0*/  IMAD.MOV.U32 R17, RZ, RZ, R29 ;  /* 0x000000ffff117224 */ /* 0x000fe400078e001d */
[----:B------:R-:W-:-:S03]  /*05e0*/  IMAD.MOV.U32 R21, RZ, RZ, R27 ;  /* 0x000000ffff157224 */ /* 0x000fc600078e001b */
[----:B------:R-:W2:Y:S04]  /*05f0*/  LDG.E R23, desc[UR8][R16.64+-0x20] ;  /* 0xffffe00810177981 */ /* 0x000ea8000c1e1900 */
[----:B------:R-:W2:Y:S04]  /*0600*/  LDG.E R24, desc[UR8][R20.64+-0x20] ;  /* 0xffffe00814187981 */ /* 0x000ea8000c1e1900 */
[----:B------:R-:W3:Y:S04]  /*0610*/  LDG.E R26, desc[UR8][R16.64+-0x1c] ;  /* 0xffffe408101a7981 */ /* 0x000ee8000c1e1900 */
[----:B------:R-:W3:Y:S04]  /*0620*/  LDG.E R25, desc[UR8][R20.64+-0x1c] ;  /* 0xffffe40814197981 */ /* 0x000ee8000c1e1900 */
[----:B------:R-:W4:Y:S01]  /*0630*/  LDG.E R27, desc[UR8][R20.64+0x18] ;  /* 0x00001808141b7981 */ /* 0x000f22000c1e1900 */
[----:B--2---:R-:W-:-:S03]  /*0640*/  FFMA R23, R23, R24, R18 ;  /* 0x0000001817177223 */ /* 0x004fc60000000012 */
[----:B------:R-:W2:Y:S04]  /*0650*/  LDG.E R18, desc[UR8][R16.64+-0x18] ;  /* 0xffffe80810127981 */ /* 0x000ea8000c1e1900 */
[----:B------:R-:W2:Y:S01]  /*0660*/  LDG.E R24, desc[UR8][R20.64+-0x18] ;  /* 0xffffe80814187981 */ /* 0x000ea2000c1e1900 */
[----:B---3--:R-:W-:-:S03]  /*0670*/  FFMA R23, R26, R25, R23 ;  /* 0x000000191a177223 */ /* 0x008fc60000000017 */
[----:B------:R-:W3:Y:S04]  /*0680*/  LDG.E R25, desc[UR8][R16.64+-0x14] ;  /* 0xffffec0810197981 */ /* 0x000ee8000c1e1900 */
[----:B------:R-:W3:Y:S01]  /*0690*/  LDG.E R26, desc[UR8][R20.64+-0x14] ;  /* 0xffffec08141a7981 */ /* 0x000ee2000c1e1900 */
        /* <DEDUP_REMOVED lines=30> */
[----:B------:R-:W-:Y:S02]  /*0880*/  VIADD R22, R22, 0x10 ;  /* 0x0000001016167836 */ /* 0x000fe40000000000 */
[----:B--2---:R-:W-:Y:S02]  /*0890*/  FFMA R18, R23, R24, R18 ;  /* 0x0000001817127223 */ /* 0x004fe40000000012 */
[----:B------:R-:W4:Y:S04]  /*08a0*/  LDG.E R24, desc[UR8][R16.64+0x18] ;  /* 0x0000180810187981 */ /* 0x000f28000c1e1900 */
[----:B------:R-:W2:Y:S01]  /*08b0*/  LDG.E R23, desc[UR8][R20.64+0x1c] ;  /* 0x00001c0814177981 */ /* 0x000ea2000c1e1900 */
[----:B---3--:R-:W-:-:S03]  /*08c0*/  FFMA R25, R25, R26, R18 ;  /* 0x0000001a19197223 */ /* 0x008fc60000000012 */
[----:B------:R-:W2:Y:S01]  /*08d0*/  LDG.E R18, desc[UR8][R16.64+0x1c] ;  /* 0x00001c0810127981 */ /* 0x000ea2000c1e1900 */
[----:B------:R-:W-:Y:S02]  /*08e0*/  ISETP.NE.AND P0, PT, R22, RZ, PT ;  /* 0x000000ff1600720c */ /* 0x000fe40003f05270 */
[----:B------:R-:W-:-:S04]  /*08f0*/  IADD3 R26, P1, PT, R16, 0x40, RZ ;  /* 0x00000040101a7810 */ /* 0x000fc80007f3e0ff */
[----:B------:R-:W-:Y:S01]  /*0900*/  IADD3.X R29, PT, PT, RZ, R17, RZ, P1, !PT ;  /* 0x00000011ff1d7210 */ /* 0x000fe20000ffe4ff */
[----:B----4-:R-:W-:Y:S01]  /*0910*/  FFMA R25, R24, R27, R25 ;  /* 0x0000001b18197223 */ /* 0x010fe20000000019 */
[----:B------:R-:W-:-:S05]  /*0920*/  IADD3 R24, P3, PT, R20, 0x40, RZ ;  /* 0x0000004014187810 */ /* 0x000fca0007f7e0ff */
[----:B------:R-:W-:Y:S02]  /*0930*/  IMAD.X R27, RZ, RZ, R21, P3 ;  /* 0x000000ffff1b7224 */ /* 0x000fe400018e0615 */
[----:B--2---:R-:W-:Y:S01]  /*0940*/  FFMA R18, R18, R23, R25 ;  /* 0x0000001712127223 */ /* 0x004fe20000000019 */
[----:B------:R-:W-:Y:S06]  /*0950*/  @P0 BRA `(.L_x_61) ;  /* 0xfffffffc00140947 */ /* 0x000fec000383ffff */
.L_x_60:
[----:B------:R-:W-:-:S13]  /*0960*/  LOP3.LUT P0, R16, R0, 0xf, RZ, 0xc0, !PT ;  /* 0x0000000f00107812 */ /* 0x000fda000780c0ff */
[----:B------:R-:W-:Y:S05]  /*0970*/  @!P0 BRA `(.L_x_59) ;  /* 0x0000000400108947 */ /* 0x000fea0003800000 */
[----:B------:R-:W-:-:S13]  /*0980*/  ISETP.GE.U32.AND P0, PT, R16, 0x8, PT ;  /* 0x000000081000780c */ /* 0x000fda0003f06070 */
[----:B------:R-:W-:Y:S05]  /*0990*/  @!P0 BRA `(.L_x_62) ;  /* 0x0000000000708947 */ /* 0x000fea0003800000 */
[----:B------:R-:W0:Y:S01]  /*09a0*/  LDC.64 R20, c[0x0][0x388] ;  /* 0x0000e200ff147b82 */ /* 0x000e220000000a00 */
[----:B------:R-:W-:-:S05]  /*09b0*/  IMAD.WIDE.U32 R16, R19, 0x4, R12 ;  /* 0x0000000413107825 */ /* 0x000fca00078e000c */
[----:B------:R-:W2:Y:S04]  /*09c0*/  LDG.E R22, desc[UR8][R16.64] ;  /* 0x0000000810167981 */ /* 0x000ea8000c1e1900 */
[----:B------:R-:W3:Y:S04]  /*09d0*/  LDG.E R24, desc[UR8][R16.64+0x4] ;  /* 0x0000040810187981 */ /* 0x000ee8000c1e1900 */
[----:B------:R-:W4:Y:S04]  /*09e0*/  LDG.E R27, desc[UR8][R16.64+0x14] ;  /* 0x00001408101b7981 */ /* 0x000f28000c1e1900 */
[----:B------:R-:W5:Y:S04]  /*09f0*/  LDG.E R28, desc[UR8][R16.64+0x18] ;  /* 0x00001808101c7981 */ /* 0x000f68000c1e1900 */
[----:B------:R-:W5:Y:S01]  /*0a00*/  LDG.E R29, desc[UR8][R16.64+0x1c] ;  /* 0x00001c08101d7981 */ /* 0x000f62000c1e1900 */
[----:B0-----:R-:W-:-:S05]  /*0a10*/  IMAD.WIDE.U32 R20, R19, 0x4, R20 ;  /* 0x0000000413147825 */ /* 0x001fca00078e0014 */
[----:B------:R-:W2:Y:S04]  /*0a20*/  LDG.E R23, desc[UR8][R20.64] ;  /* 0x0000000814177981 */ /* 0x000ea8000c1e1900 */
        /* <DEDUP_REMOVED lines=9> */
[----:B------:R-:W4:Y:S04]  /*0ac0*/  LDG.E R18, desc[UR8][R16.64+0x10] ;  /* 0x0000100810127981 */ /* 0x000f28000c1e1900 */
[----:B------:R-:W2:Y:S01]  /*0ad0*/  LDG.E R23, desc[UR8][R20.64+0x1c] ;  /* 0x00001c0814177981 */ /* 0x000ea2000c1e1900 */
[----:B---3--:R-:W-:-:S03]  /*0ae0*/  FFMA R25, R25, R24, R22 ;  /* 0x0000001819197223 */ /* 0x008fc60000000016 */
[----:B------:R-:W3:Y:S04]  /*0af0*/  LDG.E R24, desc[UR8][R20.64+0x14] ;  /* 0x0000140814187981 */ /* 0x000ee8000c1e1900 */
[----:B------:R-:W5:Y:S01]  /*0b00*/  LDG.E R22, desc[UR8][R20.64+0x18] ;  /* 0x0000180814167981 */ /* 0x000f62000c1e1900 */
[----:B------:R-:W-:Y:S02]  /*0b10*/  VIADD R19, R19, 0x8 ;  /* 0x0000000813137836 */ /* 0x000fe40000000000 */
[----:B----4-:R-:W-:-:S04]  /*0b20*/  FFMA R25, R26, R18, R25 ;  /* 0x000000121a197223 */ /* 0x010fc80000000019 */
[----:B---3--:R-:W-:-:S04]  /*0b30*/  FFMA R25, R24, R27, R25 ;  /* 0x0000001b18197223 */ /* 0x008fc80000000019 */
[----:B-----5:R-:W-:-:S04]  /*0b40*/  FFMA R22, R22, R28, R25 ;  /* 0x0000001c16167223 */ /* 0x020fc80000000019 */
[----:B--2---:R-:W-:-:S07]  /*0b50*/  FFMA R18, R23, R29, R22 ;  /* 0x0000001d17127223 */ /* 0x004fce0000000016 */
.L_x_62:
[----:B------:R-:W-:-:S13]  /*0b60*/  LOP3.LUT P0, R16, R0, 0x7, RZ, 0xc0, !PT ;  /* 0x0000000700107812 */ /* 0x000fda000780c0ff */
[----:B------:R-:W-:Y:S05]  /*0b70*/  @!P0 BRA `(.L_x_59) ;  /* 0x0000000000908947 */ /* 0x000fea0003800000 */
[----:B------:R-:W-:Y:S02]  /*0b80*/  ISETP.GE.U32.AND P0, PT, R16, 0x4, PT ;  /* 0x000000041000780c */ /* 0x000fe40003f06070 */
[----:B------:R-:W-:-:S04]  /*0b90*/  LOP3.LUT R0, R0, 0x3, RZ, 0xc0, !PT ;  /* 0x0000000300007812 */ /* 0x000fc800078ec0ff */
[----:B------:R-:W-:-:S07]  /*0ba0*/  ISETP.NE.AND P1, PT, R0, RZ, PT ;  /* 0x000000ff0000720c */ /* 0x000fce0003f25270 */
[----:B------:R-:W-:Y:S06]  /*0bb0*/  @!P0 BRA `(.L_x_63) ;  /* 0x0000000000408947 */ /* 0x000fec0003800000 */
[----:B------:R-:W0:Y:S01]  /*0bc0*/  LDC.64 R20, c[0x0][0x388] ;  /* 0x0000e200ff147b82 */ /* 0x000e220000000a00 */
[----:B------:R-:W-:-:S05]  /*0bd0*/  IMAD.WIDE.U32 R16, R19, 0x4, R12 ;  /* 0x0000000413107825 */ /* 0x000fca00078e000c */
[----:B------:R-:W2:Y:S04]  /*0be0*/  LDG.E R26, desc[UR8][R16.64] ;  /* 0x00000008101a7981 */ /* 0x000ea8000c1e1900 */
[----:B------:R-:W3:Y:S04]  /*0bf0*/  LDG.E R27, desc[UR8][R16.64+0x4] ;  /* 0x00000408101b7981 */ /* 0x000ee8000c1e1900 */
[----:B------:R-:W4:Y:S04]  /*0c00*/  LDG.E R28, desc[UR8][R16.64+0x8] ;  /* 0x00000808101c7981 */ /* 0x000f28000c1e1900 */
[----:B------:R-:W5:Y:S01]  /*0c10*/  LDG.E R29, desc[UR8][R16.64+0xc] ;  /* 0x00000c08101d7981 */ /* 0x000f62000c1e1900 */
[----:B0-----:R-:W-:-:S05]  /*0c20*/  IMAD.WIDE.U32 R20, R19, 0x4, R20 ;  /* 0x0000000413147825 */ /* 0x001fca00078e0014 */
[----:B------:R-:W2:Y:S04]  /*0c30*/  LDG.E R25, desc[UR8][R20.64] ;  /* 0x0000000814197981 */ /* 0x000ea8000c1e1900 */
[----:B------:R-:W3:Y:S04]  /*0c40*/  LDG.E R24, desc[UR8][R20.64+0x4] ;  /* 0x0000040814187981 */ /* 0x000ee8000c1e1900 */
[----:B------:R-:W4:Y:S04]  /*0c50*/  LDG.E R22, desc[UR8][R20.64+0x8] ;  /* 0x0000080814167981 */ /* 0x000f28000c1e1900 */
[----:B------:R-:W5:Y:S01]  /*0c60*/  LDG.E R23, desc[UR8][R20.64+0xc] ;  /* 0x00000c0814177981 */ /* 0x000f62000c1e1900 */
[----:B------:R-:W-:Y:S01]  /*0c70*/  IADD3 R19, PT, PT, R19, 0x4, RZ ;  /* 0x0000000413137810 */ /* 0x000fe20007ffe0ff */
[----:B--2---:R-:W-:-:S04]  /*0c80*/  FFMA R25, R25, R26, R18 ;  /* 0x0000001a19197223 */ /* 0x004fc80000000012 */
[----:B---3--:R-:W-:-:S04]  /*0c90*/  FFMA R25, R24, R27, R25 ;  /* 0x0000001b18197223 */ /* 0x008fc80000000019 */
[----:B----4-:R-:W-:-:S04]  /*0ca0*/  FFMA R22, R22, R28, R25 ;  /* 0x0000001c16167223 */ /* 0x010fc80000000019 */
[----:B-----5:R-:W-:-:S07]  /*0cb0*/  FFMA R18, R23, R29, R22 ;  /* 0x0000001d17127223 */ /* 0x020fce0000000016 */
.L_x_63:
[----:B------:R-:W-:Y:S05]  /*0cc0*/  @!P1 BRA `(.L_x_59) ;  /* 0x00000000003c9947 */ /* 0x000fea0003800000 */
[----:B------:R-:W0:Y:S01]  /*0cd0*/  LDC.64 R20, c[0x0][0x388] ;  /* 0x0000e200ff147b82 */ /* 0x000e220000000a00 */
[----:B------:R-:W-:-:S05]  /*0ce0*/  IMAD.WIDE.U32 R16, R19, 0x4, R12 ;  /* 0x0000000413107825 */ /* 0x000fca00078e000c */
[----:B------:R-:W2:Y:S01]  /*0cf0*/  LDG.E R22, desc[UR8][R16.64] ;  /* 0x0000000810167981 */ /* 0x000ea2000c1e1900 */
[----:B0-----:R-:W-:-:S05]  /*0d00*/  IMAD.WIDE.U32 R20, R19, 0x4, R20 ;  /* 0x0000000413147825 */ /* 0x001fca00078e0014 */
        /* <DEDUP_REMOVED lines=11> */
.L_x_59:
[----:B------:R-:W0:Y:S08]  /*0dc0*/  MUFU.RCP R0, R3 ;  /* 0x0000000300007308 */ /* 0x000e300000001000 */
        /* <DEDUP_REMOVED lines=9> */
[----:B------:R-:W-:Y:S05]  /*0e60*/  CALL.REL.NOINC `($__internal_3_$__cuda_sm3x_div_rn_noftz_f32_slowpath) ;  /* 0x0000001000307944 */ /* 0x000fea0003c00000 */
[----:B------:R-:W-:-:S07]  /*0e70*/  IMAD.MOV.U32 R16, RZ, RZ, R0 ;  /* 0x000000ffff107224 */ /* 0x000fce00078e0000 */
.L_x_64:
[C---:B------:R-:W-:Y:S01]  /*0e80*/  FMUL R0, |R16|.reuse, 2.8853900432586669922 ;  /* 0x4038aa3b10007820 */ /* 0x040fe20000400200 */
[----:B------:R-:W-:Y:S02]  /*0e90*/  HFMA2 R20, -RZ, RZ, 1.125, -9232 ;  /* 0x3c80f082ff147431 */ /* 0x000fe400000001ff */
[C---:B------:R-:W-:Y:S01]  /*0ea0*/  FMUL R21, R16.reuse, R16 ;  /* 0x0000001010157220 */ /* 0x040fe20000400000 */
[----:B------:R-:W-:Y:S01]  /*0eb0*/  IMAD.MOV.U32 R18, RZ, RZ, 0x3f800000 ;  /* 0x3f800000ff127424 */ /* 0x000fe200078e00ff */
[C---:B------:R-:W-:Y:S01]  /*0ec0*/  FSETP.GE.AND P1, PT, |R16|.reuse, 0.60000002384185791016, PT ;  /* 0x3f19999a1000780b */ /* 0x040fe20003f26200 */
[----:B------:R-:W0:Y:S01]  /*0ed0*/  MUFU.EX2 R0, R0 ;  /* 0x0000000000007308 */ /* 0x000e220000000800 */
[----:B------:R-:W-:Y:S01]  /*0ee0*/  FSETP.GE.AND P0, PT, |R16|, 9.010913848876953125, PT ;  /* 0x41102cb41000780b */ /* 0x000fe20003f06200 */
[----:B------:R-:W-:-:S04]  /*0ef0*/  FFMA R20, R21, R20, -0.052303962409496307373 ;  /* 0xbd563cae15147423 */ /* 0x000fc80000000014 */
[----:B------:R-:W-:Y:S01]  /*0f00*/  FFMA R20, R21, R20, 0.1331529766321182251 ;  /* 0x3e08594115147423 */ /* 0x000fe20000000014 */
[----:B0-----:R-:W-:-:S03]  /*0f10*/  FADD R17, R0, 1 ;  /* 0x3f80000000117421 */ /* 0x001fc60000000000 */
[----:B------:R-:W-:-:S04]  /*0f20*/  FFMA R0, R21, R20, -0.33332768082618713379 ;  /* 0xbeaaa9ed15007423 */ /* 0x000fc80000000014 */
[----:B------:R-:W-:Y:S01]  /*0f30*/  FFMA R21, R21, R0, RZ ;  /* 0x0000000015157223 */ /* 0x000fe200000000ff */
[----:B------:R-:W0:Y:S01]  /*0f40*/  MUFU.RCP R17, R17 ;  /* 0x0000001100117308 */ /* 0x000e220000001000 */
[----:B------:R-:W-:Y:S02]  /*0f50*/  IMAD.MOV.U32 R0, RZ, RZ, 0x3f000000 ;  /* 0x3f000000ff007424 */ /* 0x000fe400078e00ff */
[----:B0-----:R-:W-:-:S05]  /*0f60*/  FFMA R18, R17, -2, R18 ;  /* 0xc000000011127823 */ /* 0x001fca0000000012 */
[----:B------:R-:W-:-:S04]  /*0f70*/  FSEL R19, R18, 1, !P0 ;  /* 0x3f80000012137808 */ /* 0x000fc80004000000 */
[--C-:B------:R-:W-:Y:S01]  /*0f80*/  LOP3.LUT R19, R19, 0x80000000, R16.reuse, 0xb8, !PT ;  /* 0x8000000013137812 */ /* 0x100fe200078eb810 */
[----:B------:R-:W-:-:S04]  /*0f90*/  @!P1 FFMA R19, R21, R16, R16 ;  /* 0x0000001015139223 */ /* 0x000fc80000000010 */
[----:B------:R-:W-:-:S07]  /*0fa0*/  FFMA R0, R19, R0, 0.5 ;  /* 0x3f00000013007423 */ /* 0x000fce0000000000 */
.L_x_58:
[----:B------:R-:W-:Y:S01]  /*0fb0*/  ISETP.NE.U32.AND P0, PT, R12, RZ, PT ;  /* 0x000000ff0c00720c */ /* 0x000fe20003f05070 */
[----:B0-----:R-:W2:Y:S03]  /*0fc0*/  LDG.E R15, desc[UR8][R14.64+0x10] ;  /* 0x000010080e0f7981 */ /* 0x001ea6000c1e1900 */
[----:B------:R-:W-:-:S04]  /*0fd0*/  ISETP.NE.AND.EX P0, PT, R13, RZ, PT, P0 ;  /* 0x000000ff0d00720c */ /* 0x000fc80003f05300 */
[----:B-----5:R-:W-:-:S13]  /*0fe0*/  ISETP.GE.OR P0, PT, R10, R11, !P0 ;  /* 0x0000000b0a00720c */ /* 0x020fda0004706670 */
[----:B------:R-:W-:-:S06]  /*0ff0*/  @!P0 IMAD.WIDE R12, R10, 0x4, R12 ;  /* 0x000000040a0c8825 */ /* 0x000fcc00078e020c */
[----:B------:R-:W3:Y:S01]  /*1000*/  @!P0 LDG.E R12, desc[UR8][R12.64] ;  /* 0x000000080c0c8981 */ /* 0x000ee2000c1e1900 */
[----:B--2---:R-:W-:-:S04]  /*1010*/  FMUL R0, R15, R0 ;  /* 0x000000000f007220 */ /* 0x004fc80000400000 */
[----:B------:R-:W-:Y:S01]  /*1020*/  @!P0 FADD R2, R2, R0 ;  /* 0x0000000002028221 */ /* 0x000fe20000000000 */
[----:B---3--:R-:W-:Y:S01]  /*1030*/  @!P0 FFMA R9, R0, R12, R9 ;  /* 0x0000000c00098223 */ /* 0x008fe20000000009 */
[----:B------:R-:W-:Y:S06]  /*1040*/  @P2 BRA `(.L_x_65) ;  /* 0xfffffff000802947 */ /* 0x000fec000383ffff */
[----:B------:R-:W-:Y:S05]  /*1050*/  BRA `(.L_x_53) ;  /* 0x0000000c00087947 */ /* 0x000fea0003800000 */
.L_x_54:
[C---:B------:R-:W-:Y:S02]  /*1060*/  ISETP.GE.U32.AND P0, PT, R8.reuse, 0x4, PT ;  /* 0x000000040800780c */ /* 0x040fe40003f06070 */
[----:B------:R-:W-:Y:S02]  /*1070*/  CS2R R2, SRZ ;  /* 0x0000000000027805 */ /* 0x000fe4000001ff00 */
[----:B------:R-:W-:Y:S02]  /*1080*/  LOP3.LUT R0, R8, 0x3, RZ, 0xc0, !PT ;  /* 0x0000000308007812 */ /* 0x000fe400078ec0ff */
[----:B------:R-:W-:-:S07]  /*1090*/  MOV R9, RZ ;  /* 0x000000ff00097202 */ /* 0x000fce0000000f00 */
[----:B------:R-:W-:Y:S05]  /*10a0*/  @!P0 BRA `(.L_x_66) ;  /* 0x0000000800348947 */ /* 0x000fea0003800000 */
[----:B-----5:R-:W-:Y:S01]  /*10b0*/  IABS R22, R4 ;  /* 0x0000000400167213 */ /* 0x020fe20000000000 */
[----:B------:R-:W-:Y:S01]  /*10c0*/  IMAD.MOV.U32 R2, RZ, RZ, RZ ;  /* 0x000000ffff027224 */ /* 0x000fe200078e00ff */
[C---:B------:R-:W-:Y:S02]  /*10d0*/  IADD3 R11, PT, PT, -R8.reuse, R5, R4 ;  /* 0x00000005080b7210 */ /* 0x040fe40007ffe104 */
[----:B------:R-:W0:Y:S01]  /*10e0*/  I2F.RP R14, R22 ;  /* 0x00000016000e7306 */ /* 0x000e220000209400 */
[----:B------:R-:W-:Y:S02]  /*10f0*/  LOP3.LUT R3, R8, 0x7ffffffc, RZ, 0xc0, !PT ;  /* 0x7ffffffc08037812 */ /* 0x000fe400078ec0ff */
[----:B------:R-:W-:Y:S02]  /*1100*/  VIADD R11, R11, 0x3 ;  /* 0x000000030b0b7836 */ /* 0x000fe40000000000 */
[----:B------:R-:W-:-:S03]  /*1110*/  IADD3 R20, PT, PT, -R3, RZ, RZ ;  /* 0x000000ff03147210 */ /* 0x000fc60007ffe1ff */
[----:B0-----:R-:W0:Y:S02]  /*1120*/  MUFU.RCP R14, R14 ;  /* 0x0000000e000e7308 */ /* 0x001e240000001000 */
[----:B0-----:R-:W-:-:S06]  /*1130*/  VIADD R12, R14, 0xffffffe ;  /* 0x0ffffffe0e0c7836 */ /* 0x001fcc0000000000 */
[----:B------:R0:W1:Y:S02]  /*1140*/  F2I.FTZ.U32.TRUNC.NTZ R13, R12 ;  /* 0x0000000c000d7305 */ /* 0x000064000021f000 */
[----:B0-----:R-:W-:Y:S02]  /*1150*/  HFMA2 R12, -RZ, RZ, 0, 0 ;  /* 0x00000000ff0c7431 */ /* 0x001fe400000001ff */
[----:B-1----:R-:W-:-:S04]  /*1160*/  IMAD.MOV R21, RZ, RZ, -R13 ;  /* 0x000000ffff157224 */ /* 0x002fc800078e0a0d */
[----:B------:R-:W-:-:S04]  /*1170*/  IMAD R21, R21, R22, RZ ;  /* 0x0000001615157224 */ /* 0x000fc800078e02ff */
[----:B------:R-:W-:-:S07]  /*1180*/  IMAD.HI.U32 R21, R13, R21, R12 ;  /* 0x000000150d157227 */ /* 0x000fce00078e000c */
.L_x_75:
[----:B------:R-:W-:Y:S01]  /*1190*/  VIADD R14, R11, 0xfffffffd ;  /* 0xfffffffd0b0e7836 */ /* 0x000fe20000000000 */
[-C--:B------:R-:W-:Y:S02]  /*11a0*/  IABS R13, R4.reuse ;  /* 0x00000004000d7213 */ /* 0x080fe40000000000 */
[----:B------:R-:W-:Y:S02]  /*11b0*/  IABS R18, R4 ;  /* 0x0000000400127213 */ /* 0x000fe40000000000 */
[----:B------:R-:W-:Y:S01]  /*11c0*/  IABS R12, R14 ;  /* 0x0000000e000c7213 */ /* 0x000fe20000000000 */
[----:B------:R-:W-:Y:S01]  /*11d0*/  IMAD.MOV R16, RZ, RZ, -R13 ;  /* 0x000000ffff107224 */ /* 0x000fe200078e0a0d */
[----:B------:R-:W-:Y:S02]  /*11e0*/  ISETP.GE.AND P1, PT, R14, RZ, PT ;  /* 0x000000ff0e00720c */ /* 0x000fe40003f26270 */
[----:B------:R-:W-:Y:S01]  /*11f0*/  LOP3.LUT R17, RZ, R4, RZ, 0x33, !PT ;  /* 0x00000004ff117212 */ /* 0x000fe200078e33ff */
[----:B------:R-:W-:-:S04]  /*1200*/  IMAD.HI.U32 R21, R21, R12, RZ ;  /* 0x0000000c15157227 */ /* 0x000fc800078e00ff */
[----:B------:R-:W-:-:S05]  /*1210*/  IMAD R21, R21, R16, R12 ;  /* 0x0000001015157224 */ /* 0x000fca00078e020c */
[----:B------:R-:W-:-:S13]  /*1220*/  ISETP.GT.U32.AND P0, PT, R22, R21, PT ;  /* 0x000000151600720c */ /* 0x000fda0003f04070 */
[----:B------:R-:W-:-:S04]  /*1230*/  @!P0 IADD3 R21, PT, PT, R21, -R18, RZ ;  /* 0x8000001215158210 */ /* 0x000fc80007ffe0ff */
[----:B------:R-:W-:-:S13]  /*1240*/  ISETP.GT.U32.AND P0, PT, R22, R21, PT ;  /* 0x000000151600720c */ /* 0x000fda0003f04070 */
[----:B------:R-:W-:Y:S01]  /*1250*/  @!P0 IMAD.IADD R21, R21, 0x1, -R18 ;  /* 0x0000000115158824 */ /* 0x000fe200078e0a12 */
[----:B------:R-:W-:-:S03]  /*1260*/  ISETP.NE.AND P0, PT, R4, RZ, PT ;  /* 0x000000ff0400720c */ /* 0x000fc60003f05270 */
[----:B------:R-:W-:-:S05]  /*1270*/  @!P1 IMAD.MOV R21, RZ, RZ, -R21 ;  /* 0x000000ffff159224 */ /* 0x000fca00078e0a15 */
[----:B------:R-:W-:-:S05]  /*1280*/  SEL R13, R17, R21, !P0 ;  /* 0x00000015110d7207 */ /* 0x000fca0004000000 */
[----:B------:R-:W-:-:S05]  /*1290*/  IMAD.WIDE R12, R13, 0x18, R6 ;  /* 0x000000180d0c7825 */ /* 0x000fca00078e0206 */
[----:B------:R-:W2:Y:S01]  /*12a0*/  LDG.E R19, desc[UR8][R12.64+0x8] ;  /* 0x000008080c137981 */ /* 0x000ea2000c1e1900 */
[----:B------:R-:W0:Y:S01]  /*12b0*/  I2F.RP R22, R18 ;  /* 0x0000001200167306 */ /* 0x000e220000209400 */
[C---:B------:R-:W-:Y:S01]  /*12c0*/  VIADD R23, R11.reuse, 0xfffffffe ;  /* 0xfffffffe0b177836 */ /* 0x040fe20000000000 */
[----:B------:R-:W-:Y:S01]  /*12d0*/  IADD3 R24, PT, PT, R11, -0x1, RZ ;  /* 0xffffffff0b187810 */ /* 0x000fe20007ffe0ff */
[----:B------:R-:W-:Y:S01]  /*12e0*/  IMAD.MOV.U32 R14, RZ, RZ, RZ ;  /* 0x000000ffff0e7224 */ /* 0x000fe200078e00ff */
[----:B------:R-:W-:Y:S01]  /*12f0*/  IABS R26, R11 ;  /* 0x0000000b001a7213 */ /* 0x000fe20000000000 */
[----:B------:R-:W-:Y:S01]  /*1300*/  BSSY.RECONVERGENT B0, `(.L_x_67) ;  /* 0x0000033000007945 */ /* 0x000fe20003800200 */
[----:B------:R-:W-:Y:S02]  /*1310*/  IABS R25, R23 ;  /* 0x0000001700197213 */ /* 0x000fe40000000000 */
[----:B0-----:R-:W0:Y:S02]  /*1320*/  MUFU.RCP R22, R22 ;  /* 0x0000001600167308 */ /* 0x001e240000001000 */
[----:B0-----:R-:W-:-:S02]  /*1330*/  IADD3 R15, PT, PT, R22, 0xffffffe, RZ ;  /* 0x0ffffffe160f7810 */ /* 0x001fc40007ffe0ff */
[----:B------:R-:W-:-:S04]  /*1340*/  IABS R22, R24 ;  /* 0x0000001800167213 */ /* 0x000fc80000000000 */
[----:B------:R-:W0:Y:S02]  /*1350*/  F2I.FTZ.U32.TRUNC.NTZ R15, R15 ;  /* 0x0000000f000f7305 */ /* 0x000e24000021f000 */
[----:B0-----:R-:W-:-:S04]  /*1360*/  IMAD.MOV R21, RZ, RZ, -R15 ;  /* 0x000000ffff157224 */ /* 0x001fc800078e0a0f */
[----:B------:R-:W-:-:S04]  /*1370*/  IMAD R21, R21, R18, RZ ;  /* 0x0000001215157224 */ /* 0x000fc800078e02ff */
[----:B------:R-:W-:Y:S01]  /*1380*/  IMAD.HI.U32 R21, R15, R21, R14 ;  /* 0x000000150f157227 */ /* 0x000fe200078e000e */
[----:B------:R-:W-:-:S05]  /*1390*/  MOV R14, R25 ;  /* 0x00000019000e7202 */ /* 0x000fca0000000f00 */
[----:B------:R-:W-:-:S04]  /*13a0*/  IMAD.HI.U32 R25, R21, R22, RZ ;  /* 0x0000001615197227 */ /* 0x000fc800078e00ff */
[----:B------:R-:W-:-:S04]  /*13b0*/  IMAD.HI.U32 R15, R21, R14, RZ ;  /* 0x0000000e150f7227 */ /* 0x000fc800078e00ff */
[-C--:B------:R-:W-:Y:S02]  /*13c0*/  IMAD R25, R25, R16.reuse, R22 ;  /* 0x0000001019197224 */ /* 0x080fe400078e0216 */
[----:B------:R-:W-:Y:S02]  /*13d0*/  IMAD R15, R15, R16, R14 ;  /* 0x000000100f0f7224 */ /* 0x000fe400078e020e */
[----:B------:R-:W-:Y:S02]  /*13e0*/  IMAD.MOV.U32 R22, RZ, RZ, R18 ;  /* 0x000000ffff167224 */ /* 0x000fe400078e0012 */
[----:B------:R-:W-:-:S03]  /*13f0*/  IMAD.HI.U32 R27, R21, R26, RZ ;  /* 0x0000001a151b7227 */ /* 0x000fc600078e00ff */
[C---:B------:R-:W-:Y:S01]  /*1400*/  ISETP.GT.U32.AND P1, PT, R22.reuse, R15, PT ;  /* 0x0000000f1600720c */ /* 0x040fe20003f24070 */
[----:B------:R-:W-:Y:S01]  /*1410*/  IMAD R27, R27, R16, R26 ;  /* 0x000000101b1b7224 */ /* 0x000fe200078e021a */
[----:B------:R-:W-:-:S04]  /*1420*/  ISETP.GT.U32.AND P2, PT, R22, R25, PT ;  /* 0x000000191600720c */ /* 0x000fc80003f44070 */
[----:B------:R-:W-:-:S07]  /*1430*/  ISETP.GT.U32.AND P3, PT, R22, R27, PT ;  /* 0x0000001b1600720c */ /* 0x000fce0003f64070 */
[-C--:B------:R-:W-:Y:S02]  /*1440*/  @!P1 IADD3 R15, PT, PT, R15, -R18.reuse, RZ ;  /* 0x800000120f0f9210 */ /* 0x080fe40007ffe0ff */
[----:B------:R-:W-:Y:S01]  /*1450*/  @!P2 IMAD.IADD R25, R25, 0x1, -R18 ;  /* 0x000000011919a824 */ /* 0x000fe200078e0a12 */
[----:B------:R-:W-:Y:S02]  /*1460*/  ISETP.GE.AND P1, PT, R23, RZ, PT ;  /* 0x000000ff1700720c */ /* 0x000fe40003f26270 */
[C---:B------:R-:W-:Y:S02]  /*1470*/  ISETP.GT.U32.AND P4, PT, R22.reuse, R15, PT ;  /* 0x0000000f1600720c */ /* 0x040fe40003f84070 */
[----:B------:R-:W-:Y:S02]  /*1480*/  @!P3 IADD3 R27, PT, PT, R27, -R18, RZ ;  /* 0x800000121b1bb210 */ /* 0x000fe40007ffe0ff */
[C---:B------:R-:W-:Y:S02]  /*1490*/  ISETP.GT.U32.AND P5, PT, R22.reuse, R25, PT ;  /* 0x000000191600720c */ /* 0x040fe40003fa4070 */
[----:B------:R-:W-:-:S02]  /*14a0*/  ISETP.GT.U32.AND P6, PT, R22, R27, PT ;  /* 0x0000001b1600720c */ /* 0x000fc40003fc4070 */
[----:B------:R-:W-:Y:S02]  /*14b0*/  ISETP.GE.AND P3, PT, R11, RZ, PT ;  /* 0x000000ff0b00720c */ /* 0x000fe40003f66270 */
[----:B------:R-:W-:-:S03]  /*14c0*/  ISETP.GE.AND P2, PT, R24, RZ, PT ;  /* 0x000000ff1800720c */ /* 0x000fc60003f46270 */
[----:B------:R-:W-:-:S04]  /*14d0*/  @!P4 IMAD.IADD R15, R15, 0x1, -R18 ;  /* 0x000000010f0fc824 */ /* 0x000fc800078e0a12 */
[----:B------:R-:W-:Y:S01]  /*14e0*/  @!P5 IADD3 R25, PT, PT, R25, -R18, RZ ;  /* 0x800000121919d210 */ /* 0x000fe20007ffe0ff */
[----:B------:R-:W-:Y:S02]  /*14f0*/  @!P1 IMAD.MOV R15, RZ, RZ, -R15 ;  /* 0x000000ffff0f9224 */ /* 0x000fe400078e0a0f */
[----:B------:R-:W-:Y:S01]  /*1500*/  @!P6 IMAD.IADD R27, R27, 0x1, -R18 ;  /* 0x000000011b1be824 */ /* 0x000fe200078e0a12 */
[----:B------:R-:W-:Y:S02]  /*1510*/  MOV R14, R25 ;  /* 0x00000019000e7202 */ /* 0x000fe40000000f00 */
[----:B------:R-:W-:Y:S01]  /*1520*/  SEL R25, R17, R15, !P0 ;  /* 0x0000000f11197207 */ /* 0x000fe20004000000 */
[----:B------:R-:W-:Y:S01]  /*1530*/  @!P3 IMAD.MOV R27, RZ, RZ, -R27 ;  /* 0x000000ffff1bb224 */ /* 0x000fe200078e0a1b */
[----:B------:R-:W-:-:S04]  /*1540*/  @!P2 IADD3 R14, PT, PT, -R14, RZ, RZ ;  /* 0x000000ff0e0ea210 */ /* 0x000fc80007ffe1ff */
[C---:B------:R-:W-:Y:S02]  /*1550*/  SEL R23, R17.reuse, R14, !P0 ;  /* 0x0000000e11177207 */ /* 0x040fe40004000000 */
[----:B--2---:R-:W-:Y:S02]  /*1560*/  ISETP.GE.AND P4, PT, R10, R19, PT ;  /* 0x000000130a00720c */ /* 0x004fe40003f86270 */
[----:B------:R-:W-:-:S11]  /*1570*/  SEL R19, R17, R27, !P0 ;  /* 0x0000001b11137207 */ /* 0x000fd60004000000 */
[----:B------:R-:W-:Y:S05]  /*1580*/  @P4 BRA `(.L_x_68) ;  /* 0x0000000000284947 */ /* 0x000fea0003800000 */
[----:B------:R-:W2:Y:S02]  /*1590*/  LDG.E.64 R14, desc[UR8][R12.64] ;  /* 0x000000080c0e7981 */ /* 0x000ea4000c1e1b00 */
[----:B--2---:R-:W-:-:S04]  /*15a0*/  ISETP.NE.U32.AND P0, PT, R14, RZ, PT ;  /* 0x000000ff0e00720c */ /* 0x004fc80003f05070 */
[----:B------:R-:W-:-:S13]  /*15b0*/  ISETP.NE.AND.EX P0, PT, R15, RZ, PT, P0 ;  /* 0x000000ff0f00720c */ /* 0x000fda0003f05300 */
[----:B------:R-:W-:Y:S05]  /*15c0*/  @!P0 BRA `(.L_x_68) ;  /* 0x0000000000188947 */ /* 0x000fea0003800000 */
[----:B------:R-:W-:Y:S01]  /*15d0*/  IMAD.WIDE R14, R10, 0x4, R14 ;  /* 0x000000040a0e7825 */ /* 0x000fe200078e020e */
[----:B------:R-:W2:Y:S05]  /*15e0*/  LDG.E R16, desc[UR8][R12.64+0x10] ;  /* 0x000010080c107981 */ /* 0x000eaa000c1e1900 */
[----:B------:R-:W3:Y:S01]  /*15f0*/  LDG.E R14, desc[UR8][R14.64] ;  /* 0x000000080e0e7981 */ /* 0x000ee2000c1e1900 */
[----:B--2---:R-:W-:-:S04]  /*1600*/  FMUL R16, R16, 0.5 ;  /* 0x3f00000010107820 */ /* 0x004fc80000400000 */
[----:B------:R-:W-:Y:S01]  /*1610*/  FADD R2, R2, R16 ;  /* 0x0000001002027221 */ /* 0x000fe20000000000 */
[----:B---3--:R-:W-:-:S07]  /*1620*/  FFMA R9, R16, R14, R9 ;  /* 0x0000000e10097223 */ /* 0x008fce0000000009 */
.L_x_68:
[----:B------:R-:W-:Y:S05]  /*1630*/  BSYNC.RECONVERGENT B0 ;  /* 0x0000000000007941 */ /* 0x000fea0003800200 */
.L_x_67:
[----:B------:R-:W-:-:S04]  /*1640*/  IMAD.WIDE R16, R25, 0x18, R6 ;  /* 0x0000001819107825 */ /* 0x000fc800078e0206 */
[--C-:B------:R-:W-:Y:S02]  /*1650*/  IMAD.WIDE R14, R19, 0x18, R6.reuse ;  /* 0x00000018130e7825 */ /* 0x100fe400078e0206 */
[----:B------:R-:W2:Y:S02]  /*1660*/  LDG.E R19, desc[UR8][R16.64+0x8] ;  /* 0x0000080810137981 */ /* 0x000ea4000c1e1900 */
[----:B------:R-:W-:Y:S02]  /*1670*/  IMAD.WIDE R12, R23, 0x18, R6 ;  /* 0x00000018170c7825 */ /* 0x000fe400078e0206 */
[----:B------:R-:W3:Y:S04]  /*1680*/  LDG.E R25, desc[UR8][R14.64+0x8] ;  /* 0x000008080e197981 */ /* 0x000ee8000c1e1900 */
[----:B------:R-:W4:Y:S01]  /*1690*/  LDG.E R23, desc[UR8][R12.64+0x8] ;  /* 0x000008080c177981 */ /* 0x000f22000c1e1900 */
[----:B------:R-:W-:Y:S01]  /*16a0*/  IADD3 R20, PT, PT, R20, 0x4, RZ ;  /* 0x0000000414147810 */ /* 0x000fe20007ffe0ff */
[----:B------:R-:W-:Y:S03]  /*16b0*/  BSSY.RECONVERGENT B0, `(.L_x_69) ;  /* 0x0000010000007945 */ /* 0x000fe60003800200 */
[----:B------:R-:W-:-:S02]  /*16c0*/  ISETP.NE.AND P1, PT, R20, RZ, PT ;  /* 0x000000ff1400720c */ /* 0x000fc40003f25270 */
[C---:B--2---:R-:W-:Y:S02]  /*16d0*/  ISETP.GE.AND P0, PT, R10.reuse, R19, PT ;  /* 0x000000130a00720c */ /* 0x044fe40003f06270 */
[C---:B---3--:R-:W-:Y:S02]  /*16e0*/  ISETP.GE.AND P2, PT, R10.reuse, R25, PT ;  /* 0x000000190a00720c */ /* 0x048fe40003f46270 */
[----:B----4-:R-:W-:-:S09]  /*16f0*/  ISETP.GE.AND P3, PT, R10, R23, PT ;  /* 0x000000170a00720c */ /* 0x010fd20003f66270 */
        /* <DEDUP_REMOVED lines=11> */
.L_x_70:
[----:B------:R-:W-:Y:S05]  /*17b0*/  BSYNC.RECONVERGENT B0 ;  /* 0x0000000000007941 */ /* 0x000fea0003800200 */
.L_x_69:
[----:B------:R-:W-:Y:S04]  /*17c0*/  BSSY.RECONVERGENT B0, `(.L_x_71) ;  /* 0x000000c000007945 */ /* 0x000fe80003800200 */
        /* <DEDUP_REMOVED lines=11> */
.L_x_72:
[----:B------:R-:W-:Y:S05]  /*1880*/  BSYNC.RECONVERGENT B0 ;  /* 0x0000000000007941 */ /* 0x000fea0003800200 */
.L_x_71:
        /* <DEDUP_REMOVED lines=12> */
.L_x_74:
[----:B------:R-:W-:Y:S05]  /*1950*/  BSYNC.RECONVERGENT B0 ;  /* 0x0000000000007941 */ /* 0x000fea0003800200 */
.L_x_73:
[----:B------:R-:W-:Y:S01]  /*1960*/  VIADD R11, R11, 0x4 ;  /* 0x000000040b0b7836 */ /* 0x000fe20000000000 */
[----:B------:R-:W-:Y:S06]  /*1970*/  @P1 BRA `(.L_x_75) ;  /* 0xfffffff800041947 */ /* 0x000fec000383ffff */
.L_x_66:
[----:B------:R-:W-:-:S13]  /*1980*/  ISETP.NE.AND P0, PT, R0, RZ, PT ;  /* 0x000000ff0000720c */ /* 0x000fda0003f05270 */
[----:B------:R-:W-:Y:S05]  /*1990*/  @!P0 BRA `(.L_x_53) ;  /* 0x0000000000b88947 */ /* 0x000fea0003800000 */
[----:B-----5:R-:W-:Y:S02]  /*19a0*/  IABS R11, R4 ;  /* 0x00000004000b7213 */ /* 0x020fe40000000000 */
[----:B------:R-:W-:Y:S02]  /*19b0*/  IADD3 R3, PT, PT, R3, R5, R4 ;  /* 0x0000000503037210 */ /* 0x000fe40007ffe004 */
[----:B------:R-:W0:Y:S01]  /*19c0*/  I2F.RP R14, R11 ;  /* 0x0000000b000e7306 */ /* 0x000e220000209400 */
[----:B------:R-:W-:Y:S02]  /*19d0*/  IADD3 R0, PT, PT, -R0, RZ, RZ ;  /* 0x000000ff00007210 */ /* 0x000fe40007ffe1ff */
[----:B------:R-:W-:-:S05]  /*19e0*/  IMAD.IADD R8, R3, 0x1, -R8 ;  /* 0x0000000103087824 */ /* 0x000fca00078e0a08 */
[----:B0-----:R-:W0:Y:S02]  /*19f0*/  MUFU.RCP R14, R14 ;  /* 0x0000000e000e7308 */ /* 0x001e240000001000 */
[----:B0-----:R-:W-:-:S06]  /*1a00*/  IADD3 R13, PT, PT, R14, 0xffffffe, RZ ;  /* 0x0ffffffe0e0d7810 */ /* 0x001fcc0007ffe0ff */
[----:B------:R-:W0:Y:S02]  /*1a10*/  F2I.FTZ.U32.TRUNC.NTZ R13, R13 ;  /* 0x0000000d000d7305 */ /* 0x000e24000021f000 */
[----:B0-----:R-:W-:-:S04]  /*1a20*/  IMAD.MOV R12, RZ, RZ, -R13 ;  /* 0x000000ffff0c7224 */ /* 0x001fc800078e0a0d */
[----:B------:R-:W-:Y:S01]  /*1a30*/  IMAD R5, R12, R11, RZ ;  /* 0x0000000b0c057224 */ /* 0x000fe200078e02ff */
[----:B------:R-:W-:-:S05]  /*1a40*/  MOV R12, RZ ;  /* 0x000000ff000c7202 */ /* 0x000fca0000000f00 */
[----:B------:R-:W-:-:S07]  /*1a50*/  IMAD.HI.U32 R12, R13, R5, R12 ;  /* 0x000000050d0c7227 */ /* 0x000fce00078e000c */
.L_x_78:
[----:B------:R-:W-:Y:S02]  /*1a60*/  IABS R3, R4 ;  /* 0x0000000400037213 */ /* 0x000fe40000000000 */
[----:B------:R-:W-:Y:S02]  /*1a70*/  IABS R14, R8 ;  /* 0x00000008000e7213 */ /* 0x000fe40000000000 */
[----:B------:R-:W-:Y:S01]  /*1a80*/  ISETP.GE.AND P1, PT, R8, RZ, PT ;  /* 0x000000ff0800720c */ /* 0x000fe20003f26270 */
[----:B------:R-:W-:Y:S01]  /*1a90*/  IMAD.MOV R5, RZ, RZ, -R3 ;  /* 0x000000ffff057224 */ /* 0x000fe200078e0a03 */
[----:B------:R-:W-:Y:S01]  /*1aa0*/  ISETP.NE.AND P2, PT, R4, RZ, PT ;  /* 0x000000ff0400720c */ /* 0x000fe20003f45270 */
[----:B------:R-:W-:-:S04]  /*1ab0*/  IMAD.HI.U32 R3, R12, R14, RZ ;  /* 0x0000000e0c037227 */ /* 0x000fc800078e00ff */
[----:B------:R-:W-:Y:S01]  /*1ac0*/  IMAD R14, R3, R5, R14 ;  /* 0x00000005030e7224 */ /* 0x000fe200078e020e */
[----:B------:R-:W-:-:S04]  /*1ad0*/  IABS R3, R4 ;  /* 0x0000000400037213 */ /* 0x000fc80000000000 */
[----:B------:R-:W-:-:S13]  /*1ae0*/  ISETP.GT.U32.AND P0, PT, R11, R14, PT ;  /* 0x0000000e0b00720c */ /* 0x000fda0003f04070 */
[----:B------:R-:W-:-:S04]  /*1af0*/  @!P0 IADD3 R14, PT, PT, R14, -R3, RZ ;  /* 0x800000030e0e8210 */ /* 0x000fc80007ffe0ff */
[----:B------:R-:W-:-:S13]  /*1b00*/  ISETP.GT.U32.AND P0, PT, R11, R14, PT ;  /* 0x0000000e0b00720c */ /* 0x000fda0003f04070 */
[----:B------:R-:W-:-:S05]  /*1b10*/  @!P0 IMAD.IADD R14, R14, 0x1, -R3 ;  /* 0x000000010e0e8824 */ /* 0x000fca00078e0a03 */
[----:B------:R-:W-:Y:S02]  /*1b20*/  @!P1 IADD3 R14, PT, PT, -R14, RZ, RZ ;  /* 0x000000ff0e0e9210 */ /* 0x000fe40007ffe1ff */
[----:B------:R-:W-:-:S05]  /*1b30*/  @!P2 LOP3.LUT R14, RZ, R4, RZ, 0x33, !PT ;  /* 0x00000004ff0ea212 */ /* 0x000fca00078e33ff */
[----:B------:R-:W-:-:S05]  /*1b40*/  IMAD.WIDE R16, R14, 0x18, R6 ;  /* 0x000000180e107825 */ /* 0x000fca00078e0206 */
[----:B------:R-:W2:Y:S01]  /*1b50*/  LDG.E R3, desc[UR8][R16.64+0x8] ;  /* 0x0000080810037981 */ /* 0x000ea2000c1e1900 */
[----:B------:R-:W-:Y:S01]  /*1b60*/  VIADD R0, R0, 0x1 ;  /* 0x0000000100007836 */ /* 0x000fe20000000000 */
[----:B------:R-:W-:Y:S04]  /*1b70*/  BSSY.RECONVERGENT B0, `(.L_x_76) ;  /* 0x000000e000007945 */ /* 0x000fe80003800200 */
[----:B------:R-:W-:Y:S02]  /*1b80*/  ISETP.NE.AND P1, PT, R0, RZ, PT ;  /* 0x000000ff0000720c */ /* 0x000fe40003f25270 */
[----:B--2---:R-:W-:-:S13]  /*1b90*/  ISETP.GE.AND P0, PT, R10, R3, PT ;  /* 0x000000030a00720c */ /* 0x004fda0003f06270 */
        /* <DEDUP_REMOVED lines=11> */
.L_x_77:
[----:B------:R-:W-:Y:S05]  /*1c50*/  BSYNC.RECONVERGENT B0 ;  /* 0x0000000000007941 */ /* 0x000fea0003800200 */
.L_x_76:
[----:B------:R-:W-:Y:S01]  /*1c60*/  IADD3 R8, PT, PT, R8, 0x1, RZ ;  /* 0x0000000108087810 */ /* 0x000fe20007ffe0ff */
[----:B------:R-:W-:Y:S06]  /*1c70*/  @P1 BRA `(.L_x_78) ;  /* 0xfffffffc00781947 */ /* 0x000fec000383ffff */
.L_x_53:
[----:B------:R-:W0:Y:S01]  /*1c80*/  MUFU.RCP R3, R2 ;  /* 0x0000000200037308 */ /* 0x000e220000001000 */
[----:B------:R-:W-:Y:S01]  /*1c90*/  BSSY.RECONVERGENT B0, `(.L_x_79) ;  /* 0x000000d000007945 */ /* 0x000fe20003800200 */
[----:B------:R-:W-:-:S06]  /*1ca0*/  FSETP.GT.AND P2, PT, R2, RZ, PT ;  /* 0x000000ff0200720b */ /* 0x000fcc0003f44000 */
[----:B------:R-:W1:Y:S01]  /*1cb0*/  FCHK P0, R9, R2 ;  /* 0x0000000209007302 */ /* 0x000e620000000000 */
[----:B0-----:R-:W-:-:S04]  /*1cc0*/  FFMA R0, R3, -R2, 1 ;  /* 0x3f80000003007423 */ /* 0x001fc80000000802 */
[----:B------:R-:W-:-:S04]  /*1cd0*/  FFMA R0, R3, R0, R3 ;  /* 0x0000000003007223 */ /* 0x000fc80000000003 */
[----:B-----5:R-:W-:-:S04]  /*1ce0*/  FFMA R4, R0, R9, RZ ;  /* 0x0000000900047223 */ /* 0x020fc800000000ff */
[----:B------:R-:W-:-:S04]  /*1cf0*/  FFMA R3, R4, -R2, R9 ;  /* 0x8000000204037223 */ /* 0x000fc80000000009 */
[----:B------:R-:W-:Y:S01]  /*1d00*/  FFMA R0, R0, R3, R4 ;  /* 0x0000000300007223 */ /* 0x000fe20000000004 */
[----:B-1----:R-:W-:Y:S06]  /*1d10*/  @!P0 BRA `(.L_x_80) ;  /* 0x0000000000108947 */ /* 0x002fec0003800000 */
[----:B------:R-:W-:Y:S01]  /*1d20*/  IMAD.MOV.U32 R0, RZ, RZ, R9 ;  /* 0x000000ffff007224 */ /* 0x000fe200078e0009 */
[----:B------:R-:W-:Y:S02]  /*1d30*/  MOV R3, R2 ;  /* 0x0000000200037202 */ /* 0x000fe40000000f00 */
[----:B------:R-:W-:-:S07]  /*1d40*/  MOV R16, 0x1d60 ;  /* 0x00001d6000107802 */ /* 0x000fce0000000f00 */
[----:B------:R-:W-:Y:S05]  /*1d50*/  CALL.REL.NOINC `($__internal_3_$__cuda_sm3x_div_rn_noftz_f32_slowpath) ;  /* 0x0000000000747944 */ /* 0x000fea0003c00000 */
.L_x_80:
[----:B------:R-:W-:Y:S05]  /*1d60*/  BSYNC.RECONVERGENT B0 ;  /* 0x0000000000007941 */ /* 0x000fea0003800200 */
.L_x_79:
[----:B------:R-:W0:Y:S01]  /*1d70*/  LDC.64 R2, c[0x0][0x390] ;  /* 0x0000e400ff027b82 */ /* 0x000e220000000a00 */
[----:B------:R-:W-:Y:S01]  /*1d80*/  FSEL R5, R0, RZ, P2 ;  /* 0x000000ff00057208 */ /* 0x000fe20001000000 */
[----:B0-----:R-:W-:-:S05]  /*1d90*/  IMAD.WIDE R10, R10, 0x4, R2 ;  /* 0x000000040a0a7825 */ /* 0x001fca00078e0202 */
[----:B------:R-:W-:Y:S01]  /*1da0*/  STG.E desc[UR8][R10.64], R5 ;  /* 0x000000050a007986 */ /* 0x000fe2000c101908 */
[----:B------:R-:W-:Y:S05]  /*1db0*/  EXIT ;  /* 0x000000000000794d */ /* 0x000fea0003800000 */
        .weak           $__internal_2_$__cuda_sm20_sqrt_rn_f32_slowpath
        .type           $__internal_2_$__cuda_sm20_sqrt_rn_f32_slowpath,@function
        .size           $__internal_2_$__cuda_sm20_sqrt_rn_f32_slowpath,($__internal_3_$__cuda_sm3x_div_rn_noftz_f32_slowpath - $__internal_2_$__cuda_sm20_sqrt_rn_f32_slowpath)
$__internal_2_$__cuda_sm20_sqrt_rn_f32_slowpath:
[----:B------:R-:W-:-:S13]  /*1dc0*/  LOP3.LUT P0, RZ, R0, 0x7fffffff, RZ, 0xc0, !PT ;  /* 0x7fffffff00ff7812 */ /* 0x000fda000780c0ff */
[----:B------:R-:W-:Y:S01]  /*1dd0*/  @!P0 IMAD.MOV.U32 R3, RZ, RZ, R0 ;  /* 0x000000ffff038224 */ /* 0x000fe200078e0000 */
[----:B------:R-:W-:Y:S06]  /*1de0*/  @!P0 BRA `(.L_x_81) ;  /* 0x0000000000448947 */ /* 0x000fec0003800000 */
[----:B------:R-:W-:-:S13]  /*1df0*/  FSETP.GEU.FTZ.AND P0, PT, R0, RZ, PT ;  /* 0x000000ff0000720b */ /* 0x000fda0003f1e000 */
[----:B------:R-:W-:Y:S01]  /*1e00*/  @!P0 MOV R3, 0x7fffffff ;  /* 0x7fffffff00038802 */ /* 0x000fe20000000f00 */
[----:B------:R-:W-:Y:S06]  /*1e10*/  @!P0 BRA `(.L_x_81) ;  /* 0x0000000000388947 */ /* 0x000fec0003800000 */
[----:B------:R-:W-:-:S13]  /*1e20*/  FSETP.GTU.FTZ.AND P0, PT, |R0|, +INF , PT ;  /* 0x7f8000000000780b */ /* 0x000fda0003f1c200 */
[----:B------:R-:W-:Y:S01]  /*1e30*/  @P0 FADD.FTZ R3, R0, 1 ;  /* 0x3f80000000030421 */ /* 0x000fe20000010000 */
[----:B------:R-:W-:Y:S06]  /*1e40*/  @P0 BRA `(.L_x_81) ;  /* 0x00000000002c0947 */ /* 0x000fec0003800000 */
[----:B------:R-:W-:-:S13]  /*1e50*/  FSETP.NEU.FTZ.AND P0, PT, |R0|, +INF , PT ;  /* 0x7f8000000000780b */ /* 0x000fda0003f1d200 */
[----:B------:R-:W-:Y:S01]  /*1e60*/  @!P0 IMAD.MOV.U32 R3, RZ, RZ, R0 ;  /* 0x000000ffff038224 */ /* 0x000fe200078e0000 */
[----:B------:R-:W-:Y:S06]  /*1e70*/  @!P0 BRA `(.L_x_81) ;  /* 0x0000000000208947 */ /* 0x000fec0003800000 */
[----:B------:R-:W-:-:S04]  /*1e80*/  FFMA R0, R0, 1.84467440737095516160e+19, RZ ;  /* 0x5f80000000007823 */ /* 0x000fc800000000ff */
[----:B------:R-:W0:Y:S02]  /*1e90*/  MUFU.RSQ R3, R0 ;  /* 0x0000000000037308 */ /* 0x000e240000001400 */
[----:B0-----:R-:W-:Y:S01]  /*1ea0*/  FMUL.FTZ R9, R0, R3 ;  /* 0x0000000300097220 */ /* 0x001fe20000410000 */
[----:B------:R-:W-:-:S03]  /*1eb0*/  FMUL.FTZ R3, R3, 0.5 ;  /* 0x3f00000003037820 */ /* 0x000fc60000410000 */
[----:B------:R-:W-:-:S04]  /*1ec0*/  FADD.FTZ R11, -R9, -RZ ;  /* 0x800000ff090b7221 */ /* 0x000fc80000010100 */
[----:B------:R-:W-:-:S04]  /*1ed0*/  FFMA R12, R9, R11, R0 ;  /* 0x0000000b090c7223 */ /* 0x000fc80000000000 */
[----:B------:R-:W-:-:S04]  /*1ee0*/  FFMA R3, R12, R3, R9 ;  /* 0x000000030c037223 */ /* 0x000fc80000000009 */
[----:B------:R-:W-:-:S07]  /*1ef0*/  FMUL.FTZ R3, R3, 2.3283064365386962891e-10 ;  /* 0x2f80000003037820 */ /* 0x000fce0000410000 */
.L_x_81:
[----:B------:R-:W-:Y:S01]  /*1f00*/  MOV R12, R14 ;  /* 0x0000000e000c7202 */ /* 0x000fe20000000f00 */
[----:B------:R-:W-:-:S04]  /*1f10*/  IMAD.MOV.U32 R13, RZ, RZ, 0x0 ;  /* 0x00000000ff0d7424 */ /* 0x000fc800078e00ff */
[----:B------:R-:W-:Y:S05]  /*1f20*/  RET.REL.NODEC R12 `(_Z20recall_memory_kernelP12TemporalTubePfS1_ii) ;  /* 0xffffffe00c347950 */ /* 0x000fea0003c3ffff */
        .weak           $__internal_3_$__cuda_sm3x_div_rn_noftz_f32_slowpath
        .type           $__internal_3_$__cuda_sm3x_div_rn_noftz_f32_slowpath,@function
        .size           $__internal_3_$__cuda_sm3x_div_rn_noftz_f32_slowpath,(.L_x_107 - $__internal_3_$__cuda_sm3x_div_rn_noftz_f32_slowpath)
$__internal_3_$__cuda_sm3x_div_rn_noftz_f32_slowpath:
[----:B------:R-:W-:Y:S01]  /*1f30*/  SHF.R.U32.HI R17, RZ, 0x17, R3 ;  /* 0x00000017ff117819 */ /* 0x000fe20000011603 */
[----:B------:R-:W-:Y:S01]  /*1f40*/  BSSY.RECONVERGENT B1, `(.L_x_82) ;  /* 0x0000063000017945 */ /* 0x000fe20003800200 */
[----:B------:R-:W-:Y:S02]  /*1f50*/  SHF.R.U32.HI R18, RZ, 0x17, R0 ;  /* 0x00000017ff127819 */ /* 0x000fe40000011600 */
[----:B------:R-:W-:Y:S02]  /*1f60*/  LOP3.LUT R17, R17, 0xff, RZ, 0xc0, !PT ;  /* 0x000000ff11117812 */ /* 0x000fe400078ec0ff */
[----:B------:R-:W-:Y:S02]  /*1f70*/  LOP3.LUT R22, R18, 0xff, RZ, 0xc0, !PT ;  /* 0x000000ff12167812 */ /* 0x000fe400078ec0ff */
[----:B------:R-:W-:Y:S02]  /*1f80*/  IADD3 R21, PT, PT, R17, -0x1, RZ ;  /* 0xffffffff11157810 */ /* 0x000fe40007ffe0ff */
[----:B------:R-:W-:Y:S01]  /*1f90*/  MOV R19, R3 ;  /* 0x0000000300137202 */ /* 0x000fe20000000f00 */
[----:B------:R-:W-:Y:S01]  /*1fa0*/  VIADD R20, R22, 0xffffffff ;  /* 0xffffffff16147836 */ /* 0x000fe20000000000 */
[----:B------:R-:W-:-:S04]  /*1fb0*/  ISETP.GT.U32.AND P0, PT, R21, 0xfd, PT ;  /* 0x000000fd1500780c */ /* 0x000fc80003f04070 */
[----:B------:R-:W-:-:S13]  /*1fc0*/  ISETP.GT.U32.OR P0, PT, R20, 0xfd, P0 ;  /* 0x000000fd1400780c */ /* 0x000fda0000704470 */
[----:B------:R-:W-:Y:S01]  /*1fd0*/  @!P0 IMAD.MOV.U32 R18, RZ, RZ, RZ ;  /* 0x000000ffff128224 */ /* 0x000fe200078e00ff */
        /* <DEDUP_REMOVED lines=19> */
[----:B------:R-:W-:Y:S01]  /*2110*/  @P0 MOV R18, RZ ;  /* 0x000000ff00120202 */ /* 0x000fe20000000f00 */
[----:B------:R-:W-:Y:S02]  /*2120*/  @!P0 IMAD.MOV.U32 R18, RZ, RZ, -0x40 ;  /* 0xffffffc0ff128424 */ /* 0x000fe400078e00ff */
[----:B------:R-:W-:Y:S01]  /*2130*/  @!P0 FFMA R0, R0, 1.84467440737095516160e+19, RZ ;  /* 0x5f80000000008823 */ /* 0x000fe200000000ff */
[----:B------:R-:W-:Y:S02]  /*2140*/  @!P1 FFMA R19, R3, 1.84467440737095516160e+19, RZ ;  /* 0x5f80000003139823 */ /* 0x000fe400000000ff */
[----:B------:R-:W-:-:S07]  /*2150*/  @!P1 IADD3 R18, PT, PT, R18, 0x40, RZ ;  /* 0x0000004012129810 */ /* 0x000fce0007ffe0ff */
.L_x_83:
[----:B------:R-:W-:Y:S01]  /*2160*/  LEA R20, R17, 0xc0800000, 0x17 ;  /* 0xc080000011147811 */ /* 0x000fe200078eb8ff */
[----:B------:R-:W-:Y:S01]  /*2170*/  BSSY.RECONVERGENT B2, `(.L_x_88) ;  /* 0x0000036000027945 */ /* 0x000fe20003800200 */
[----:B------:R-:W-:-:S03]  /*2180*/  IADD3 R22, PT, PT, R22, -0x7f, RZ ;  /* 0xffffff8116167810 */ /* 0x000fc60007ffe0ff */
[----:B------:R-:W-:Y:S02]  /*2190*/  IMAD.IADD R23, R19, 0x1, -R20 ;  /* 0x0000000113177824 */ /* 0x000fe400078e0a14 */
[C---:B------:R-:W-:Y:S02]  /*21a0*/  IMAD R0, R22.reuse, -0x800000, R0 ;  /* 0xff80000016007824 */ /* 0x040fe400078e0200 */
[----:B------:R0:W1:Y:S01]  /*21b0*/  MUFU.RCP R19, R23 ;  /* 0x0000001700137308 */ /* 0x0000620000001000 */
[----:B------:R-:W-:Y:S01]  /*21c0*/  FADD.FTZ R21, -R23, -RZ ;  /* 0x800000ff17157221 */ /* 0x000fe20000010100 */
[----:B0-----:R-:W-:-:S05]  /*21d0*/  IADD3 R23, PT, PT, R22, 0x7f, -R17 ;  /* 0x0000007f16177810 */ /* 0x001fca0007ffe811 */
[----:B------:R-:W-:Y:S02]  /*21e0*/  IMAD.IADD R23, R23, 0x1, R18 ;  /* 0x0000000117177824 */ /* 0x000fe400078e0212 */
[----:B-1----:R-:W-:-:S04]  /*21f0*/  FFMA R20, R19, R21, 1 ;  /* 0x3f80000013147423 */ /* 0x002fc80000000015 */
[----:B------:R-:W-:-:S04]  /*2200*/  FFMA R19, R19, R20, R19 ;  /* 0x0000001413137223 */ /* 0x000fc80000000013 */
[----:B------:R-:W-:-:S04]  /*2210*/  FFMA R20, R0, R19, RZ ;  /* 0x0000001300147223 */ /* 0x000fc800000000ff */
[----:B------:R-:W-:-:S04]  /*2220*/  FFMA R24, R21, R20, R0 ;  /* 0x0000001415187223 */ /* 0x000fc80000000000 */
[----:B------:R-:W-:-:S04]  /*2230*/  FFMA R20, R19, R24, R20 ;  /* 0x0000001813147223 */ /* 0x000fc80000000014 */
[----:B------:R-:W-:-:S04]  /*2240*/  FFMA R21, R21, R20, R0 ;  /* 0x0000001415157223 */ /* 0x000fc80000000000 */
[----:B------:R-:W-:-:S05]  /*2250*/  FFMA R0, R19, R21, R20 ;  /* 0x0000001513007223 */ /* 0x000fca0000000014 */
[----:B------:R-:W-:-:S04]  /*2260*/  SHF.R.U32.HI R17, RZ, 0x17, R0 ;  /* 0x00000017ff117819 */ /* 0x000fc80000011600 */
[----:B------:R-:W-:-:S04]  /*2270*/  LOP3.LUT R17, R17, 0xff, RZ, 0xc0, !PT ;  /* 0x000000ff11117812 */ /* 0x000fc800078ec0ff */
[----:B------:R-:W-:-:S05]  /*2280*/  IADD3 R22, PT, PT, R17, R23, RZ ;  /* 0x0000001711167210 */ /* 0x000fca0007ffe0ff */
        /* <DEDUP_REMOVED lines=10> */
[-CC-:B------:R-:W-:Y:S01]  /*2330*/  FFMA.RZ R17, R19, R21.reuse, R20.reuse ;  /* 0x0000001513117223 */ /* 0x180fe2000000c014 */
[C---:B------:R-:W-:Y:S02]  /*2340*/  ISETP.NE.AND P3, PT, R22.reuse, RZ, PT ;  /* 0x000000ff1600720c */ /* 0x040fe40003f65270 */
[C---:B------:R-:W-:Y:S02]  /*2350*/  ISETP.NE.AND P1, PT, R22.reuse, RZ, PT ;  /* 0x000000ff1600720c */ /* 0x040fe40003f25270 */
[----:B------:R-:W-:Y:S01]  /*2360*/  LOP3.LUT R18, R17, 0x7fffff, RZ, 0xc0, !PT ;  /* 0x007fffff11127812 */ /* 0x000fe200078ec0ff */
[CCC-:B------:R-:W-:Y:S01]  /*2370*/  FFMA.RP R17, R19.reuse, R21.reuse, R20.reuse ;  /* 0x0000001513117223 */ /* 0x1c0fe20000008014 */
[----:B------:R-:W-:Y:S01]  /*2380*/  FFMA.RM R20, R19, R21, R20 ;  /* 0x0000001513147223 */ /* 0x000fe20000004014 */
[----:B------:R-:W-:Y:S01]  /*2390*/  IADD3 R19, PT, PT, R22, 0x20, RZ ;  /* 0x0000002016137810 */ /* 0x000fe20007ffe0ff */
[----:B------:R-:W-:Y:S01]  /*23a0*/  IMAD.MOV R21, RZ, RZ, -R22 ;  /* 0x000000ffff157224 */ /* 0x000fe200078e0a16 */
        /* <DEDUP_REMOVED lines=10> */
[----:B------:R-:W-:-:S04]  /*2450*/  LOP3.LUT R18, R18, R17, RZ, 0xc0, !PT ;  /* 0x0000001112127212 */ /* 0x000fc800078ec0ff */
[----:B------:R-:W-:-:S04]  /*2460*/  IADD3 R19, PT, PT, R19, R18, RZ ;  /* 0x0000001213137210 */ /* 0x000fc80007ffe0ff */
[----:B------:R-:W-:Y:S01]  /*2470*/  LOP3.LUT R0, R19, R0, RZ, 0xfc, !PT ;  /* 0x0000000013007212 */ /* 0x000fe200078efcff */
[----:B------:R-:W-:Y:S06]  /*2480*/  BRA `(.L_x_91) ;  /* 0x0000000000107947 */ /* 0x000fec0003800000 */
.L_x_90:
[----:B------:R-:W-:-:S04]  /*2490*/  LOP3.LUT R0, R0, 0x80000000, RZ, 0xc0, !PT ;  /* 0x8000000000007812 */ /* 0x000fc800078ec0ff */
[----:B------:R-:W-:Y:S01]  /*24a0*/  LOP3.LUT R0, R0, 0x7f800000, RZ, 0xfc, !PT ;  /* 0x7f80000000007812 */ /* 0x000fe200078efcff */
[----:B------:R-:W-:Y:S06]  /*24b0*/  BRA `(.L_x_91) ;  /* 0x0000000000047947 */ /* 0x000fec0003800000 */
.L_x_89:
[----:B------:R-:W-:-:S07]  /*24c0*/  IMAD R0, R23, 0x800000, R0 ;  /* 0x0080000017007824 */ /* 0x000fce00078e0200 */
.L_x_91:
[----:B------:R-:W-:Y:S05]  /*24d0*/  BSYNC.RECONVERGENT B2 ;  /* 0x0000000000027941 */ /* 0x000fea0003800200 */
.L_x_88:
[----:B------:R-:W-:Y:S05]  /*24e0*/  BRA `(.L_x_92) ;  /* 0x0000000000207947 */ /* 0x000fea0003800000 */
.L_x_87:
[----:B------:R-:W-:-:S04]  /*24f0*/  LOP3.LUT R0, R19, 0x80000000, R0, 0x48, !PT ;  /* 0x8000000013007812 */ /* 0x000fc800078e4800 */
[----:B------:R-:W-:Y:S01]  /*2500*/  LOP3.LUT R0, R0, 0x7f800000, RZ, 0xfc, !PT ;  /* 0x7f80000000007812 */ /* 0x000fe200078efcff */
[----:B------:R-:W-:Y:S06]  /*2510*/  BRA `(.L_x_92) ;  /* 0x0000000000147947 */ /* 0x000fec0003800000 */
.L_x_86:
[----:B------:R-:W-:Y:S01]  /*2520*/  LOP3.LUT R0, R19, 0x80000000, R0, 0x48, !PT ;  /* 0x8000000013007812 */ /* 0x000fe200078e4800 */
[----:B------:R-:W-:Y:S06]  /*2530*/  BRA `(.L_x_92) ;  /* 0x00000000000c7947 */ /* 0x000fec0003800000 */
.L_x_85:
[----:B------:R-:W0:Y:S01]  /*2540*/  MUFU.RSQ R0, -QNAN ;  /* 0xffc0000000007908 */ /* 0x000e220000001400 */
[----:B------:R-:W-:Y:S05]  /*2550*/  BRA `(.L_x_92) ;  /* 0x0000000000047947 */ /* 0x000fea0003800000 */
.L_x_84:
[----:B------:R-:W-:-:S07]  /*2560*/  FADD.FTZ R0, R0, R3 ;  /* 0x0000000300007221 */ /* 0x000fce0000010000 */
.L_x_92:
[----:B------:R-:W-:Y:S05]  /*2570*/  BSYNC.RECONVERGENT B1 ;  /* 0x0000000000017941 */ /* 0x000fea0003800200 */
.L_x_82:
[----:B------:R-:W-:-:S04]  /*2580*/  HFMA2 R17, -RZ, RZ, 0, 0 ;  /* 0x00000000ff117431 */ /* 0x000fc800000001ff */
[----:B0-----:R-:W-:Y:S05]  /*2590*/  RET.REL.NODEC R16 `(_Z20recall_memory_kernelP12TemporalTubePfS1_ii) ;  /* 0xffffffd810987950 */ /* 0x001fea0003c3ffff */
.L_x_93:
        /* <DEDUP_REMOVED lines=14> */
.L_x_107:


//--------------------- .text._Z18apply_decay_kernelP12TemporalTubef --------------------------
	.section	.text._Z18apply_decay_kernelP12TemporalTubef,"ax",@progbits
	.align	128
        .global         _Z18apply_decay_kernelP12TemporalTubef
        .type           _Z18apply_decay_kernelP12TemporalTubef,@function
        .size           _Z18apply_decay_kernelP12TemporalTubef,(.L_x_113 - _Z18apply_decay_kernelP12TemporalTubef)
        .other          _Z18apply_decay_kernelP12TemporalTubef,@"STO_CUDA_ENTRY STV_DEFAULT"
_Z18apply_decay_kernelP12TemporalTubef:
.text._Z18apply_decay_kernelP12TemporalTubef:
        /* <DEDUP_REMOVED lines=8> */
[----:B0-----:R-:W-:-:S05]  /*0080*/  IMAD R0, R0, UR6, R5 ;  /* 0x0000000600007c24 */ /* 0x001fca000f8e0205 */
[C---:B------:R-:W-:Y:S02]  /*0090*/  ISETP.NE.AND P0, PT, R0.reuse, RZ, PT ;  /* 0x000000ff0000720c */ /* 0x040fe40003f05270 */
[----:B--2---:R-:W-:-:S13]  /*00a0*/  ISETP.GE.AND P1, PT, R0, R11, PT ;  /* 0x0000000b0000720c */ /* 0x004fda0003f26270 */
[----:B------:R-:W-:Y:S05]  /*00b0*/  @P1 BRA `(.L_x_95) ;  /* 0x0000000000c01947 */ /* 0x000fea0003800000 */
[----:B------:R-:W2:Y:S04]  /*00c0*/  LDG.E.64 R4, desc[UR4][R2.64+0x8] ;  /* 0x0000080402047981 */ /* 0x000ea8000c1e1b00 */
[----:B------:R-:W3:Y:S01]  /*00d0*/  LDG.E.64 R6, desc[UR4][R2.64] ;  /* 0x0000000402067981 */ /* 0x000ee2000c1e1b00 */
[----:B--2---:R-:W-:Y:S02]  /*00e0*/  IABS R12, R4 ;  /* 0x00000004000c7213 */ /* 0x004fe40000000000 */
[----:B------:R-:W-:Y:S02]  /*00f0*/  IADD3 R5, PT, PT, -R11, R5, R0 ;  /* 0x000000050b057210 */ /* 0x000fe40007ffe100 */
[----:B------:R-:W0:Y:S03]  /*0100*/  I2F.RP R10, R12 ;  /* 0x0000000c000a7306 */ /* 0x000e260000209400 */
[----:B------:R-:W-:-:S05]  /*0110*/  IMAD.IADD R5, R4, 0x1, R5 ;  /* 0x0000000104057824 */ /* 0x000fca00078e0205 */
[----:B------:R-:W-:Y:S02]  /*0120*/  IABS R0, R5 ;  /* 0x0000000500007213 */ /* 0x000fe40000000000 */
[----:B------:R-:W-:Y:S01]  /*0130*/  ISETP.GE.AND P3, PT, R5, RZ, PT ;  /* 0x000000ff0500720c */ /* 0x000fe20003f66270 */
[----:B0-----:R-:W0:Y:S02]  /*0140*/  MUFU.RCP R10, R10 ;  /* 0x0000000a000a7308 */ /* 0x001e240000001000 */
[----:B0-----:R-:W-:-:S06]  /*0150*/  IADD3 R8, PT, PT, R10, 0xffffffe, RZ ;  /* 0x0ffffffe0a087810 */ /* 0x001fcc0007ffe0ff */
[----:B------:R0:W1:Y:S02]  /*0160*/  F2I.FTZ.U32.TRUNC.NTZ R9, R8 ;  /* 0x0000000800097305 */ /* 0x000064000021f000 */
[----:B0-----:R-:W-:Y:S01]  /*0170*/  HFMA2 R8, -RZ, RZ, 0, 0 ;  /* 0x00000000ff087431 */ /* 0x001fe200000001ff */
[----:B-1----:R-:W-:-:S04]  /*0180*/  IADD3 R13, PT, PT, RZ, -R9, RZ ;  /* 0x80000009ff0d7210 */ /* 0x002fc80007ffe0ff */
[----:B------:R-:W-:Y:S02]  /*0190*/  MOV R11, R13 ;  /* 0x0000000d000b7202 */ /* 0x000fe40000000f00 */
[----:B------:R-:W-:-:S03]  /*01a0*/  IABS R13, R4 ;  /* 0x00000004000d7213 */ /* 0x000fc60000000000 */
[----:B------:R-:W-:-:S04]  /*01b0*/  IMAD R11, R11, R12, RZ ;  /* 0x0000000c0b0b7224 */ /* 0x000fc800078e02ff */
[----:B------:R-:W-:Y:S01]  /*01c0*/  IMAD.HI.U32 R9, R9, R11, R8 ;  /* 0x0000000b09097227 */ /* 0x000fe200078e0008 */
[----:B------:R-:W-:-:S05]  /*01d0*/  IADD3 R8, PT, PT, RZ, -R13, RZ ;  /* 0x8000000dff087210 */ /* 0x000fca0007ffe0ff */
[----:B------:R-:W-:-:S04]  /*01e0*/  IMAD.HI.U32 R9, R9, R0, RZ ;  /* 0x0000000009097227 */ /* 0x000fc800078e00ff */
[----:B------:R-:W-:Y:S02]  /*01f0*/  IMAD R9, R9, R8, R0 ;  /* 0x0000000809097224 */ /* 0x000fe400078e0200 */
[----:B------:R-:W2:Y:S03]  /*0200*/  LDG.E R0, desc[UR4][R2.64+0x14] ;  /* 0x0000140402007981 */ /* 0x000ea6000c1e1900 */
[----:B------:R-:W-:-:S13]  /*0210*/  ISETP.GT.U32.AND P1, PT, R12, R9, PT ;  /* 0x000000090c00720c */ /* 0x000fda0003f24070 */
[----:B------:R-:W-:Y:S01]  /*0220*/  @!P1 IMAD.IADD R9, R9, 0x1, -R12 ;  /* 0x0000000109099824 */ /* 0x000fe200078e0a0c */
[----:B------:R-:W-:-:S04]  /*0230*/  ISETP.NE.AND P1, PT, R4, RZ, PT ;  /* 0x000000ff0400720c */ /* 0x000fc80003f25270 */
[----:B------:R-:W-:-:S13]  /*0240*/  ISETP.GT.U32.AND P2, PT, R12, R9, PT ;  /* 0x000000090c00720c */ /* 0x000fda0003f44070 */
[----:B------:R-:W-:-:S04]  /*0250*/  @!P2 IADD3 R9, PT, PT, R9, -R12, RZ ;  /* 0x8000000c0909a210 */ /* 0x000fc80007ffe0ff */
[----:B------:R-:W-:Y:S02]  /*0260*/  @!P3 IADD3 R9, PT, PT, -R9, RZ, RZ ;  /* 0x000000ff0909b210 */ /* 0x000fe40007ffe1ff */
[----:B------:R-:W-:-:S05]  /*0270*/  @!P1 LOP3.LUT R9, RZ, R4, RZ, 0x33, !PT ;  /* 0x00000004ff099212 */ /* 0x000fca00078e33ff */
[----:B---3--:R-:W-:Y:S02]  /*0280*/  IMAD.WIDE R6, R9, 0x18, R6 ;  /* 0x0000001809067825 */ /* 0x008fe400078e0206 */
[----:B------:R-:W3:Y:S04]  /*0290*/  LDG.E R9, desc[UR4][R2.64+0x18] ;  /* 0x0000180402097981 */ /* 0x000ee8000c1e1900 */
[----:B------:R-:W2:Y:S04]  /*02a0*/  LDG.E R5, desc[UR4][R6.64+0xc] ;  /* 0x00000c0406057981 */ /* 0x000ea8000c1e1900 */
[----:B------:R-:W4:Y:S01]  /*02b0*/  LDG.E R8, desc[UR4][R6.64+0x14] ;  /* 0x0000140406087981 */ /* 0x000f22000c1e1900 */
[----:B--2---:R-:W-:Y:S01]  /*02c0*/  FADD R0, R0, -R5 ;  /* 0x8000000500007221 */ /* 0x004fe20000000000 */
[----:B------:R-:W-:-:S03]  /*02d0*/  IMAD.MOV.U32 R5, RZ, RZ, 0x3bbb989d ;  /* 0x3bbb989dff057424 */ /* 0x000fc600078e00ff */
[----:B---3--:R-:W-:Y:S01]  /*02e0*/  FMUL R0, R0, -R9 ;  /* 0x8000000900007220 */ /* 0x008fe20000400000 */
[----:B------:R-:W-:-:S03]  /*02f0*/  MOV R9, 0x437c0000 ;  /* 0x437c000000097802 */ /* 0x000fc60000000f00 */
[----:B------:R-:W-:-:S04]  /*0300*/  FFMA.SAT R4, R0, R5, 0.5 ;  /* 0x3f00000000047423 */ /* 0x000fc80000002005 */
[----:B------:R-:W-:-:S04]  /*0310*/  FFMA.RM R4, R4, R9, 12582913 ;  /* 0x4b40000104047423 */ /* 0x000fc80000004009 */
[----:B------:R-:W-:-:S04]  /*0320*/  FADD R5, R4, -12583039 ;  /* 0xcb40007f04057421 */ /* 0x000fc80000000000 */
[----:B------:R-:W-:-:S04]  /*0330*/  FFMA R5, R0, 1.4426950216293334961, -R5 ;  /* 0x3fb8aa3b00057823 */ /* 0x000fc80000000805 */
[----:B------:R-:W-:-:S06]  /*0340*/  FFMA R5, R0, 1.925963033500011079e-08, R5 ;  /* 0x32a5706000057823 */ /* 0x000fcc0000000005 */
[----:B------:R-:W0:Y:S01]  /*0350*/  MUFU.EX2 R5, R5 ;  /* 0x0000000500057308 */ /* 0x000e220000000800 */
[----:B------:R-:W-:Y:S01]  /*0360*/  HFMA2 R9, -RZ, RZ, 1.75, 0 ;  /* 0x3f000000ff097431 */ /* 0x000fe200000001ff */
[----:B------:R-:W-:-:S04]  /*0370*/  SHF.L.U32 R4, R4, 0x17, RZ ;  /* 0x0000001704047819 */ /* 0x000fc800000006ff */
[----:B----4-:R-:W-:Y:S01]  /*0380*/  FFMA R9, R8, R9, 1 ;  /* 0x3f80000008097423 */ /* 0x010fe20000000009 */
[----:B0-----:R-:W-:-:S04]  /*0390*/  FMUL R4, R4, R5 ;  /* 0x0000000504047220 */ /* 0x001fc80000400000 */
[----:B------:R-:W-:-:S05]  /*03a0*/  FMUL R9, R4, R9 ;  /* 0x0000000904097220 */ /* 0x000fca0000400000 */
[----:B------:R0:W-:Y:S02]  /*03b0*/  STG.E desc[UR4][R6.64+0x10], R9 ;  /* 0x0000100906007986 */ /* 0x0001e4000c101904 */
.L_x_95:
[----:B------:R-:W-:Y:S05]  /*03c0*/  BSYNC.RECONVERGENT B0 ;  /* 0x0000000000007941 */ /* 0x000fea0003800200 */
.L_x_94:
[----:B------:R-:W-:Y:S05]  /*03d0*/  @P0 EXIT ;  /* 0x000000000000094d */ /* 0x000fea0003800000 */
[----:B------:R-:W2:Y:S01]  /*03e0*/  LDG.E R0, desc[UR4][R2.64+0x14] ;  /* 0x0000140402007981 */ /* 0x000ea2000c1e1900 */
[----:B------:R-:W2:Y:S02]  /*03f0*/  LDCU UR6, c[0x0][0x388] ;  /* 0x00007100ff0677ac */ /* 0x000ea40008000800 */
[----:B--2---:R-:W-:-:S05]  /*0400*/  FADD R5, R0, UR6 ;  /* 0x0000000600057e21 */ /* 0x004fca0008000000 */
[----:B------:R-:W-:Y:S01]  /*0410*/  STG.E desc[UR4][R2.64+0x14], R5 ;  /* 0x0000140502007986 */ /* 0x000fe2000c101904 */
[----:B------:R-:W-:Y:S05]  /*0420*/  EXIT ;  /* 0x000000000000794d */ /* 0x000fea0003800000 */
.L_x_96:
        /* <DEDUP_REMOVED lines=13> */
.L_x_113:


//--------------------- .text._Z19store_memory_kernelP12TemporalTubePfif --------------------------
	.section	.text._Z19store_memory_kernelP12TemporalTubePfif,"ax",@progbits
	.align	128
        .global         _Z19store_memory_kernelP12TemporalTubePfif
        .type           _Z19store_memory_kernelP12TemporalTubePfif,@function
        .size           _Z19store_memory_kernelP12TemporalTubePfif,(.L_x_114 - _Z19store_memory_kernelP12TemporalTubePfif)
        .other          _Z19store_memory_kernelP12TemporalTubePfif,@"STO_CUDA_ENTRY STV_DEFAULT"
_Z19store_memory_kernelP12TemporalTubePfif:
.text._Z19store_memory_kernelP12TemporalTubePfif:
[----:B------:R-:W-:Y:S01]  /*0000*/  LDC R1, c[0x0][0x37c] ;  /* 0x0000df00ff017b82 */ /* 0x000fe20000000800 */
[----:B------:R-:W0:Y:S07]  /*0010*/  S2R R0, SR_TID.X ;  /* 0x0000000000007919 */ /* 0x000e2e0000002100 */
[----:B------:R-:W0:Y:S02]  /*0020*/  S2UR UR4, SR_CTAID.X ;  /* 0x00000000000479c3 */ /* 0x000e240000002500 */
[----:B0-----:R-:W-:-:S13]  /*0030*/  LOP3.LUT P0, RZ, R0, UR4, RZ, 0xfc, !PT ;  /* 0x0000000400ff7c12 */ /* 0x001fda000f80fcff */
[----:B------:R-:W-:Y:S05]  /*0040*/  @P0 EXIT ;  /* 0x000000000000094d */ /* 0x000fea0003800000 */
[----:B------:R-:W0:Y:S01]  /*0050*/  LDC.64 R2, c[0x0][0x380] ;  /* 0x0000e000ff027b82 */ /* 0x000e220000000a00 */
[----:B------:R-:W0:Y:S07]  /*0060*/  LDCU.64 UR6, c[0x0][0x358] ;  /* 0x00006b00ff0677ac */ /* 0x000e2e0008000a00 */
[----:B------:R-:W1:Y:S01]  /*0070*/  LDC.64 R4, c[0x0][0x390] ;  /* 0x0000e400ff047b82 */ /* 0x000e620000000a00 */
[----:B0-----:R-:W2:Y:S04]  /*0080*/  LDG.E R0, desc[UR6][R2.64+0xc] ;  /* 0x00000c0602007981 */ /* 0x001ea8000c1e1900 */
[----:B------:R-:W2:Y:S02]  /*0090*/  LDG.E.64 R6, desc[UR6][R2.64] ;  /* 0x0000000602067981 */ /* 0x000ea4000c1e1b00 */
[----:B--2---:R-:W-:-:S05]  /*00a0*/  IMAD.WIDE R6, R0, 0x18, R6 ;  /* 0x0000001800067825 */ /* 0x004fca00078e0206 */
[----:B-1----:R0:W-:Y:S04]  /*00b0*/  STG.E desc[UR6][R6.64+0x8], R4 ;  /* 0x0000080406007986 */ /* 0x0021e8000c101906 */
[----:B------:R-:W2:Y:S04]  /*00c0*/  LDG.E.64 R8, desc[UR6][R2.64] ;  /* 0x0000000602087981 */ /* 0x000ea8000c1e1b00 */
[----:B------:R-:W3:Y:S01]  /*00d0*/  LDG.E R17, desc[UR6][R2.64+0x14] ;  /* 0x0000140602117981 */ /* 0x000ee2000c1e1900 */
[----:B--2---:R-:W-:-:S05]  /*00e0*/  IMAD.WIDE R8, R0, 0x18, R8 ;  /* 0x0000001800087825 */ /* 0x004fca00078e0208 */
[----:B---3--:R1:W-:Y:S04]  /*00f0*/  STG.E desc[UR6][R8.64+0xc], R17 ;  /* 0x00000c1108007986 */ /* 0x0083e8000c101906 */
[----:B------:R-:W2:Y:S02]  /*0100*/  LDG.E.64 R10, desc[UR6][R2.64] ;  /* 0x00000006020a7981 */ /* 0x000ea4000c1e1b00 */
[----:B--2---:R-:W-:-:S05]  /*0110*/  IMAD.WIDE R10, R0, 0x18, R10 ;  /* 0x00000018000a7825 */ /* 0x004fca00078e020a */
[----:B------:R1:W-:Y:S04]  /*0120*/  STG.E desc[UR6][R10.64+0x14], R5 ;  /* 0x000014050a007986 */ /* 0x0003e8000c101906 */
[----:B------:R-:W2:Y:S01]  /*0130*/  LDG.E.64 R12, desc[UR6][R2.64] ;  /* 0x00000006020c7981 */ /* 0x000ea2000c1e1b00 */
[----:B------:R-:W-:Y:S02]  /*0140*/  IMAD.MOV.U32 R19, RZ, RZ, 0x3f800000 ;  /* 0x3f800000ff137424 */ /* 0x000fe400078e00ff */
[----:B--2---:R-:W-:-:S05]  /*0150*/  IMAD.WIDE R12, R0, 0x18, R12 ;  /* 0x00000018000c7825 */ /* 0x004fca00078e020c */
[----:B------:R1:W-:Y:S04]  /*0160*/  STG.E desc[UR6][R12.64+0x10], R19 ;  /* 0x000010130c007986 */ /* 0x0003e8000c101906 */
[----:B0-----:R-:W2:Y:S02]  /*0170*/  LDG.E.64 R6, desc[UR6][R2.64] ;  /* 0x0000000602067981 */ /* 0x001ea4000c1e1b00 */
[----:B--2---:R-:W-:Y:S02]  /*0180*/  IMAD.WIDE R14, R0, 0x18, R6 ;  /* 0x00000018000e7825 */ /* 0x004fe400078e0206 */
[----:B------:R-:W0:Y:S04]  /*0190*/  LDC.64 R6, c[0x0][0x388] ;  /* 0x0000e200ff067b82 */ /* 0x000e280000000a00 */
[----:B------:R-:W2:Y:S01]  /*01a0*/  LDG.E.64 R14, desc[UR6][R14.64] ;  /* 0x000000060e0e7981 */ /* 0x000ea2000c1e1b00 */
[----:B0-----:R-:W-:-:S02]  /*01b0*/  ISETP.EQ.U32.AND P1, PT, R6, RZ, PT ;  /* 0x000000ff0600720c */ /* 0x001fc40003f22070 */
[----:B--2---:R-:W-:-:S04]  /*01c0*/  ISETP.NE.U32.AND P0, PT, R14, RZ, PT ;  /* 0x000000ff0e00720c */ /* 0x004fc80003f05070 */
[----:B------:R-:W-:-:S04]  /*01d0*/  ISETP.NE.AND.EX P0, PT, R15, RZ, PT, P0 ;  /* 0x000000ff0f00720c */ /* 0x000fc80003f05300 */
[----:B------:R-:W-:-:S04]  /*01e0*/  ISETP.EQ.OR.EX P0, PT, R7, RZ, !P0, P1 ;  /* 0x000000ff0700720c */ /* 0x000fc80004702710 */
[----:B------:R-:W-:-:S13]  /*01f0*/  ISETP.LT.OR P0, PT, R4, 0x1, P0 ;  /* 0x000000010400780c */ /* 0x000fda0000701670 */
[----:B-1----:R-:W-:Y:S05]  /*0200*/  @P0 BRA `(.L_x_97) ;  /* 0x0000000c00c00947 */ /* 0x002fea0003800000 */
[C---:B------:R-:W-:Y:S01]  /*0210*/  ISETP.GE.U32.AND P1, PT, R4.reuse, 0x10, PT ;  /* 0x000000100400780c */ /* 0x040fe20003f26070 */
[----:B------:R-:W-:Y:S01]  /*0220*/  IMAD.MOV.U32 R5, RZ, RZ, RZ ;  /* 0x000000ffff057224 */ /* 0x000fe200078e00ff */
[----:B------:R-:W-:-:S04]  /*0230*/  LOP3.LUT R11, R4, 0xf, RZ, 0xc0, !PT ;  /* 0x0000000f040b7812 */ /* 0x000fc800078ec0ff */
[----:B------:R-:W-:-:S07]  /*0240*/  ISETP.NE.AND P0, PT, R11, RZ, PT ;  /* 0x000000ff0b00720c */ /* 0x000fce0003f05270 */
[----:B------:R-:W-:Y:S06]  /*0250*/  @!P1 BRA `(.L_x_98) ;  /* 0x0000000800009947 */ /* 0x000fec0003800000 */
[----:B------:R-:W0:Y:S01]  /*0260*/  LDC R15, c[0x0][0x38c] ;  /* 0x0000e300ff0f7b82 */ /* 0x000e220000000800 */
[----:B------:R-:W1:Y:S01]  /*0270*/  LDCU UR4, c[0x0][0x388] ;  /* 0x00007100ff0477ac */ /* 0x000e620008000800 */
[----:B------:R-:W-:Y:S01]  /*0280*/  LOP3.LUT R5, R4, 0x7ffffff0, RZ, 0xc0, !PT ;  /* 0x7ffffff004057812 */ /* 0x000fe200078ec0ff */
[----:B------:R-:W-:-:S03]  /*0290*/  UMOV UR5, URZ ;  /* 0x000000ff00057c82 */ /* 0x000fc60008000000 */
[----:B------:R-:W-:Y:S01]  /*02a0*/  IADD3 R10, PT, PT, -R5, RZ, RZ ;  /* 0x000000ff050a7210 */ /* 0x000fe20007ffe1ff */
[----:B-1----:R-:W-:Y:S01]  /*02b0*/  IMAD.U32 R14, RZ, RZ, UR4 ;  /* 0x00000004ff0e7e24 */ /* 0x002fe2000f8e00ff */
[----:B------:R-:W-:-:S06]  /*02c0*/  UMOV UR4, URZ ;  /* 0x000000ff00047c82 */ /* 0x000fcc0008000000 */
.L_x_99:
[----:B--2---:R-:W2:Y:S02]  /*02d0*/  LDG.E.64 R8, desc[UR6][R2.64] ;  /* 0x0000000602087981 */ /* 0x004ea4000c1e1b00 */
[----:B--2---:R-:W-:-:S05]  /*02e0*/  IMAD.WIDE R8, R0, 0x18, R8 ;  /* 0x0000001800087825 */ /* 0x004fca00078e0208 */
[----:B------:R1:W2:Y:S02]  /*02f0*/  LDG.E.64 R12, desc[UR6][R8.64] ;  /* 0x00000006080c7981 */ /* 0x0002a4000c1e1b00 */
[----:B-1----:R-:W-:Y:S01]  /*0300*/  IMAD.MOV.U32 R8, RZ, RZ, R14 ;  /* 0x000000ffff087224 */ /* 0x002fe200078e000e */
[----:B0-----:R-:W-:-:S05]  /*0310*/  MOV R9, R15 ;  /* 0x0000000f00097202 */ /* 0x001fca0000000f00 */
[----:B------:R-:W3:Y:S01]  /*0320*/  LDG.E R21, desc[UR6][R8.64] ;  /* 0x0000000608157981 */ /* 0x000ee2000c1e1900 */
[----:B--2---:R-:W-:-:S04]  /*0330*/  IADD3 R16, P1, PT, R12, UR4, RZ ;  /* 0x000000040c107c10 */ /* 0x004fc8000ff3e0ff */
[----:B------:R-:W-:-:S05]  /*0340*/  IADD3.X R17, PT, PT, R13, UR5, RZ, P1, !PT ;  /* 0x000000050d117c10 */ /* 0x000fca0008ffe4ff */
[----:B---3--:R0:W-:Y:S04]  /*0350*/  STG.E desc[UR6][R16.64], R21 ;  /* 0x0000001510007986 */ /* 0x0081e8000c101906 */
[----:B------:R-:W2:Y:S04]  /*0360*/  LDG.E.64 R12, desc[UR6][R2.64] ;  /* 0x00000006020c7981 */ /* 0x000ea8000c1e1b00 */
[----:B------:R-:W3:Y:S01]  /*0370*/  LDG.E R23, desc[UR6][R8.64+0x4] ;  /* 0x0000040608177981 */ /* 0x000ee2000c1e1900 */
[----:B--2---:R-:W-:-:S06]  /*0380*/  IMAD.WIDE R12, R0, 0x18, R12 ;  /* 0x00000018000c7825 */ /* 0x004fcc00078e020c */
[----:B------:R-:W2:Y:S02]  /*0390*/  LDG.E.64 R12, desc[UR6][R12.64] ;  /* 0x000000060c0c7981 */ /* 0x000ea4000c1e1b00 */
[----:B--2---:R-:W-:-:S04]  /*03a0*/  IADD3 R18, P1, PT, R12, UR4, RZ ;  /* 0x000000040c127c10 */ /* 0x004fc8000ff3e0ff */
[----:B------:R-:W-:-:S05]  /*03b0*/  IADD3.X R19, PT, PT, R13, UR5, RZ, P1, !PT ;  /* 0x000000050d137c10 */ /* 0x000fca0008ffe4ff */
[----:B---3--:R1:W-:Y:S04]  /*03c0*/  STG.E desc[UR6][R18.64+0x4], R23 ;  /* 0x0000041712007986 */ /* 0x0083e8000c101906 */
[----:B------:R-:W2:Y:S04]  /*03d0*/  LDG.E.64 R14, desc[UR6][R2.64] ;  /* 0x00000006020e7981 */ /* 0x000ea8000c1e1b00 */
[----:B0-----:R-:W3:Y:S01]  /*03e0*/  LDG.E R21, desc[UR6][R8.64+0x8] ;  /* 0x0000080608157981 */ /* 0x001ee2000c1e1900 */
[----:B--2---:R-:W-:-:S06]  /*03f0*/  IMAD.WIDE R14, R0, 0x18, R14 ;  /* 0x00000018000e7825 */ /* 0x004fcc00078e020e */
[----:B------:R-:W2:Y:S02]  /*0400*/  LDG.E.64 R14, desc[UR6][R14.64] ;  /* 0x000000060e0e7981 */ /* 0x000ea4000c1e1b00 */
[----:B--2---:R-:W-:-:S04]  /*0410*/  IADD3 R16, P1, PT, R14, UR4, RZ ;  /* 0x000000040e107c10 */ /* 0x004fc8000ff3e0ff */
[----:B------:R-:W-:-:S05]  /*0420*/  IADD3.X R17, PT, PT, R15, UR5, RZ, P1, !PT ;  /* 0x000000050f117c10 */ /* 0x000fca0008ffe4ff */
[----:B---3--:R0:W-:Y:S04]  /*0430*/  STG.E desc[UR6][R16.64+0x8], R21 ;  /* 0x0000081510007986 */ /* 0x0081e8000c101906 */
[----:B------:R-:W2:Y:S04]  /*0440*/  LDG.E.64 R12, desc[UR6][R2.64] ;  /* 0x00000006020c7981 */ /* 0x000ea8000c1e1b00 */
[----:B-1----:R-:W3:Y:S01]  /*0450*/  LDG.E R23, desc[UR6][R8.64+0xc] ;  /* 0x00000c0608177981 */ /* 0x002ee2000c1e1900 */
        /* <DEDUP_REMOVED lines=82> */
[----:B------:R-:W3:Y:S04]  /*0980*/  LDG.E.64 R12, desc[UR6][R2.64] ;  /* 0x00000006020c7981 */ /* 0x000ee8000c1e1b00 */
[----:B-1----:R-:W4:Y:S01]  /*0990*/  LDG.E R23, desc[UR6][R8.64+0x3c] ;  /* 0x00003c0608177981 */ /* 0x002f22000c1e1900 */
[----:B---3--:R-:W-:-:S06]  /*09a0*/  IMAD.WIDE R12, R0, 0x18, R12 ;  /* 0x00000018000c7825 */ /* 0x008fcc00078e020c */
[----:B------:R-:W3:Y:S01]  /*09b0*/  LDG.E.64 R12, desc[UR6][R12.64] ;  /* 0x000000060c0c7981 */ /* 0x000ee2000c1e1b00 */
[----:B------:R-:W-:Y:S01]  /*09c0*/  VIADD R10, R10, 0x10 ;  /* 0x000000100a0a7836 */ /* 0x000fe20000000000 */
[----:B------:R-:W-:-:S05]  /*09d0*/  IADD3 R14, P2, PT, R8, 0x40, RZ ;  /* 0x00000040080e7810 */ /* 0x000fca0007f5e0ff */
[----:B------:R-:W-:Y:S01]  /*09e0*/  IMAD.X R15, RZ, RZ, R9, P2 ;  /* 0x000000ffff0f7224 */ /* 0x000fe200010e0609 */
[----:B---3--:R-:W-:-:S04]  /*09f0*/  IADD3 R18, P1, PT, R12, UR4, RZ ;  /* 0x000000040c127c10 */ /* 0x008fc8000ff3e0ff */
[----:B------:R-:W-:Y:S02]  /*0a00*/  IADD3.X R19, PT, PT, R13, UR5, RZ, P1, !PT ;  /* 0x000000050d137c10 */ /* 0x000fe40008ffe4ff */
[----:B------:R-:W-:Y:S01]  /*0a10*/  ISETP.NE.AND P1, PT, R10, RZ, PT ;  /* 0x000000ff0a00720c */ /* 0x000fe20003f25270 */
[----:B------:R-:W-:Y:S02]  /*0a20*/  UIADD3 UR4, UP0, UPT, UR4, 0x40, URZ ;  /* 0x0000004004047890 */ /* 0x000fe4000ff1e0ff */
[----:B----4-:R2:W-:Y:S02]  /*0a30*/  STG.E desc[UR6][R18.64+0x3c], R23 ;  /* 0x00003c1712007986 */ /* 0x0105e4000c101906 */
[----:B------:R-:W-:-:S08]  /*0a40*/  UIADD3.X UR5, UPT, UPT, URZ, UR5, URZ, UP0, !UPT ;  /* 0x00000005ff057290 */ /* 0x000fd000087fe4ff */
[----:B------:R-:W-:Y:S05]  /*0a50*/  @P1 BRA `(.L_x_99) ;  /* 0xfffffff8001c1947 */ /* 0x000fea000383ffff */
.L_x_98:
[----:B------:R-:W-:Y:S05]  /*0a60*/  @!P0 BRA `(.L_x_97) ;  /* 0x0000000400a88947 */ /* 0x000fea0003800000 */
[----:B------:R-:W-:Y:S02]  /*0a70*/  ISETP.GE.U32.AND P0, PT, R11, 0x8, PT ;  /* 0x000000080b00780c */ /* 0x000fe40003f06070 */
[----:B--2---:R-:W-:-:S04]  /*0a80*/  LOP3.LUT R18, R4, 0x7, RZ, 0xc0, !PT ;  /* 0x0000000704127812 */ /* 0x004fc800078ec0ff */
[----:B------:R-:W-:-:S07]  /*0a90*/  ISETP.NE.AND P1, PT, R18, RZ, PT ;  /* 0x000000ff1200720c */ /* 0x000fce0003f25270 */
[----:B------:R-:W-:Y:S06]  /*0aa0*/  @!P0 BRA `(.L_x_100) ;  /* 0x0000000000cc8947 */ /* 0x000fec0003800000 */
[----:B------:R-:W2:Y:S01]  /*0ab0*/  LDG.E.64 R8, desc[UR6][R2.64] ;  /* 0x0000000602087981 */ /* 0x000ea2000c1e1b00 */
[----:B------:R-:W0:Y:S01]  /*0ac0*/  LDC.64 R12, c[0x0][0x388] ;  /* 0x0000e200ff0c7b82 */ /* 0x000e220000000a00 */
[----:B--2---:R-:W-:-:S04]  /*0ad0*/  IMAD.WIDE R10, R0, 0x18, R8 ;  /* 0x00000018000a7825 */ /* 0x004fc800078e0208 */
[C---:B0-----:R-:W-:Y:S02]  /*0ae0*/  IMAD.WIDE.U32 R8, R5.reuse, 0x4, R12 ;  /* 0x0000000405087825 */ /* 0x041fe400078e000c */
[----:B------:R-:W2:Y:S04]  /*0af0*/  LDG.E.64 R10, desc[UR6][R10.64] ;  /* 0x000000060a0a7981 */ /* 0x000ea8000c1e1b00 */
[----:B------:R-:W3:Y:S01]  /*0b00*/  LDG.E R19, desc[UR6][R8.64] ;  /* 0x0000000608137981 */ /* 0x000ee2000c1e1900 */
[----:B--2---:R-:W-:-:S05]  /*0b10*/  IMAD.WIDE.U32 R12, R5, 0x4, R10 ;  /* 0x00000004050c7825 */ /* 0x004fca00078e000a */
[----:B---3--:R0:W-:Y:S04]  /*0b20*/  STG.E desc[UR6][R12.64], R19 ;  /* 0x000000130c007986 */ /* 0x0081e8000c101906 */
[----:B------:R-:W2:Y:S04]  /*0b30*/  LDG.E.64 R14, desc[UR6][R2.64] ;  /* 0x00000006020e7981 */ /* 0x000ea8000c1e1b00 */
[----:B------:R-:W3:Y:S01]  /*0b40*/  LDG.E R23, desc[UR6][R8.64+0x4] ;  /* 0x0000040608177981 */ /* 0x000ee2000c1e1900 */
[----:B--2---:R-:W-:-:S06]  /*0b50*/  IMAD.WIDE R14, R0, 0x18, R14 ;  /* 0x00000018000e7825 */ /* 0x004fcc00078e020e */
[----:B------:R-:W2:Y:S02]  /*0b60*/  LDG.E.64 R14, desc[UR6][R14.64] ;  /* 0x000000060e0e7981 */ /* 0x000ea4000c1e1b00 */
        /* <DEDUP_REMOVED lines=8> */
[----:B0-----:R-:W3:Y:S04]  /*0bf0*/  LDG.E.64 R12, desc[UR6][R2.64] ;  /* 0x00000006020c7981 */ /* 0x001ee8000c1e1b00 */
[----:B------:R-:W4:Y:S01]  /*0c00*/  LDG.E R19, desc[UR6][R8.64+0xc] ;  /* 0x00000c0608137981 */ /* 0x000f22000c1e1900 */
[----:B---3--:R-:W-:-:S06]  /*0c10*/  IMAD.WIDE R12, R0, 0x18, R12 ;  /* 0x00000018000c7825 */ /* 0x008fcc00078e020c */
[----:B------:R-:W3:Y:S02]  /*0c20*/  LDG.E.64 R12, desc[UR6][R12.64] ;  /* 0x000000060c0c7981 */ /* 0x000ee4000c1e1b00 */
[----:B---3--:R-:W-:-:S05]  /*0c30*/  IMAD.WIDE.U32 R14, R5, 0x4, R12 ;  /* 0x00000004050e7825 */ /* 0x008fca00078e000c */
[----:B----4-:R0:W-:Y:S04]  /*0c40*/  STG.E desc[UR6][R14.64+0xc], R19 ;  /* 0x00000c130e007986 */ /* 0x0101e8000c101906 */
[----:B-1----:R-:W3:Y:S04]  /*0c50*/  LDG.E.64 R16, desc[UR6][R2.64] ;  /* 0x0000000602107981 */ /* 0x002ee8000c1e1b00 */
[----:B------:R-:W4:Y:S01]  /*0c60*/  LDG.E R23, desc[UR6][R8.64+0x10] ;  /* 0x0000100608177981 */ /* 0x000f22000c1e1900 */
[----:B---3--:R-:W-:-:S06]  /*0c70*/  IMAD.WIDE R16, R0, 0x18, R16 ;  /* 0x0000001800107825 */ /* 0x008fcc00078e0210 */
[----:B------:R-:W2:Y:S02]  /*0c80*/  LDG.E.64 R16, desc[UR6][R16.64] ;  /* 0x0000000610107981 */ /* 0x000ea4000c1e1b00 */
[----:B--2---:R-:W-:-:S05]  /*0c90*/  IMAD.WIDE.U32 R10, R5, 0x4, R16 ;  /* 0x00000004050a7825 */ /* 0x004fca00078e0010 */
[----:B----4-:R1:W-:Y:S04]  /*0ca0*/  STG.E desc[UR6][R10.64+0x10], R23 ;  /* 0x000010170a007986 */ /* 0x0103e8000c101906 */
        /* <DEDUP_REMOVED lines=9> */
[----:B------:R-:W1:Y:S02]  /*0d40*/  LDG.E.64 R14, desc[UR6][R14.64] ;  /* 0x000000060e0e7981 */ /* 0x000e64000c1e1b00 */
[----:B-1----:R-:W-:-:S05]  /*0d50*/  IMAD.WIDE.U32 R10, R5, 0x4, R14 ;  /* 0x00000004050a7825 */ /* 0x002fca00078e000e */
[----:B----4-:R0:W-:Y:S04]  /*0d60*/  STG.E desc[UR6][R10.64+0x18], R19 ;  /* 0x000018130a007986 */ /* 0x0101e8000c101906 */
[----:B------:R-:W3:Y:S04]  /*0d70*/  LDG.E.64 R16, desc[UR6][R2.64] ;  /* 0x0000000602107981 */ /* 0x000ee8000c1e1b00 */
[----:B------:R-:W4:Y:S01]  /*0d80*/  LDG.E R21, desc[UR6][R8.64+0x1c] ;  /* 0x00001c0608157981 */ /* 0x000f22000c1e1900 */
[----:B---3--:R-:W-:-:S06]  /*0d90*/  IMAD.WIDE R16, R0, 0x18, R16 ;  /* 0x0000001800107825 */ /* 0x008fcc00078e0210 */
[----:B------:R-:W2:Y:S02]  /*0da0*/  LDG.E.64 R16, desc[UR6][R16.64] ;  /* 0x0000000610107981 */ /* 0x000ea4000c1e1b00 */
[----:B--2---:R-:W-:-:S05]  /*0db0*/  IMAD.WIDE.U32 R12, R5, 0x4, R16 ;  /* 0x00000004050c7825 */ /* 0x004fca00078e0010 */
[----:B----4-:R0:W-:Y:S01]  /*0dc0*/  STG.E desc[UR6][R12.64+0x1c], R21 ;  /* 0x00001c150c007986 */ /* 0x0101e2000c101906 */
[----:B------:R-:W-:-:S07]  /*0dd0*/  IADD3 R5, PT, PT, R5, 0x8, RZ ;  /* 0x0000000805057810 */ /* 0x000fce0007ffe0ff */
.L_x_100:
[----:B------:R-:W-:Y:S05]  /*0de0*/  @!P1 BRA `(.L_x_97) ;  /* 0x0000000000c89947 */ /* 0x000fea0003800000 */
[----:B------:R-:W-:Y:S02]  /*0df0*/  ISETP.GE.U32.AND P0, PT, R18, 0x4, PT ;  /* 0x000000041200780c */ /* 0x000fe40003f06070 */
[----:B------:R-:W-:-:S04]  /*0e00*/  LOP3.LUT R4, R4, 0x3, RZ, 0xc0, !PT ;  /* 0x0000000304047812 */ /* 0x000fc800078ec0ff */
[----:B------:R-:W-:-:S07]  /*0e10*/  ISETP.NE.AND P1, PT, R4, RZ, PT ;  /* 0x000000ff0400720c */ /* 0x000fce0003f25270 */
[----:B------:R-:W-:Y:S06]  /*0e20*/  @!P0 BRA `(.L_x_101) ;  /* 0x00000000006c8947 */ /* 0x000fec0003800000 */
[----:B------:R-:W2:Y:S01]  /*0e30*/  LDG.E.64 R8, desc[UR6][R2.64] ;  /* 0x0000000602087981 */ /* 0x000ea2000c1e1b00 */
[----:B0-----:R-:W0:Y:S01]  /*0e40*/  LDC.64 R12, c[0x0][0x388] ;  /* 0x0000e200ff0c7b82 */ /* 0x001e220000000a00 */
        /* <DEDUP_REMOVED lines=18> */
[----:B0-----:R-:W2:Y:S04]  /*0f70*/  LDG.E.64 R12, desc[UR6][R2.64] ;  /* 0x00000006020c7981 */ /* 0x001ea8000c1e1b00 */
[----:B------:R-:W3:Y:S01]  /*0f80*/  LDG.E R21, desc[UR6][R8.64+0xc] ;  /* 0x00000c0608157981 */ /* 0x000ee2000c1e1900 */
[----:B--2---:R-:W-:-:S06]  /*0f90*/  IMAD.WIDE R12, R0, 0x18, R12 ;  /* 0x00000018000c7825 */ /* 0x004fcc00078e020c */
[----:B------:R-:W2:Y:S02]  /*0fa0*/  LDG.E.64 R12, desc[UR6][R12.64] ;  /* 0x000000060c0c7981 */ /* 0x000ea4000c1e1b00 */
[----:B--2---:R-:W-:-:S05]  /*0fb0*/  IMAD.WIDE.U32 R14, R5, 0x4, R12 ;  /* 0x00000004050e7825 */ /* 0x004fca00078e000c */
[----:B---3--:R1:W-:Y:S01]  /*0fc0*/  STG.E desc[UR6][R14.64+0xc], R21 ;  /* 0x00000c150e007986 */ /* 0x0083e2000c101906 */
[----:B------:R-:W-:-:S07]  /*0fd0*/  VIADD R5, R5, 0x4 ;  /* 0x0000000405057836 */ /* 0x000fce0000000000 */
.L_x_101:
[----:B------:R-:W-:Y:S05]  /*0fe0*/  @!P1 BRA `(.L_x_97) ;  /* 0x0000000000489947 */ /* 0x000fea0003800000 */
[----:B------:R-:W-:-:S04]  /*0ff0*/  IMAD.WIDE.U32 R8, R5, 0x4, RZ ;  /* 0x0000000405087825 */ /* 0x000fc800078e00ff */
[----:B0-----:R-:W-:Y:S01]  /*1000*/  IMAD.MOV R12, RZ, RZ, -R4 ;  /* 0x000000ffff0c7224 */ /* 0x001fe200078e0a04 */
[----:B------:R-:W-:Y:S01]  /*1010*/  MOV R13, R8 ;  /* 0x00000008000d7202 */ /* 0x000fe20000000f00 */
[----:B-1----:R-:W-:-:S07]  /*1020*/  IMAD.MOV.U32 R14, RZ, RZ, R9 ;  /* 0x000000ffff0e7224 */ /* 0x002fce00078e0009 */
.L_x_102:
[----:B------:R-:W2:Y:S01]  /*1030*/  LDG.E.64 R4, desc[UR6][R2.64] ;  /* 0x0000000602047981 */ /* 0x000ea2000c1e1b00 */
[----:B------:R-:W-:-:S05]  /*1040*/  IADD3 R8, P0, PT, R13, R6, RZ ;  /* 0x000000060d087210 */ /* 0x000fca0007f1e0ff */
[----:B---3--:R-:W-:-:S06]  /*1050*/  IMAD.X R9, R14, 0x1, R7, P0 ;  /* 0x000000010e097824 */ /* 0x008fcc00000e0607 */
[----:B------:R-:W3:Y:S01]  /*1060*/  LDG.E R9, desc[UR6][R8.64] ;  /* 0x0000000608097981 */ /* 0x000ee2000c1e1900 */
[----:B--2---:R-:W-:-:S06]  /*1070*/  IMAD.WIDE R4, R0, 0x18, R4 ;  /* 0x0000001800047825 */ /* 0x004fcc00078e0204 */
[----:B------:R-:W2:Y:S01]  /*1080*/  LDG.E.64 R4, desc[UR6][R4.64] ;  /* 0x0000000604047981 */ /* 0x000ea2000c1e1b00 */
[----:B------:R-:W-:Y:S01]  /*1090*/  VIADD R12, R12, 0x1 ;  /* 0x000000010c0c7836 */ /* 0x000fe20000000000 */
[----:B--2---:R-:W-:-:S04]  /*10a0*/  IADD3 R10, P0, PT, R4, R13, RZ ;  /* 0x0000000d040a7210 */ /* 0x004fc80007f1e0ff */
[----:B------:R-:W-:Y:S02]  /*10b0*/  IADD3.X R11, PT, PT, R5, R14, RZ, P0, !PT ;  /* 0x0000000e050b7210 */ /* 0x000fe400007fe4ff */
[----:B------:R-:W-:Y:S02]  /*10c0*/  ISETP.NE.AND P0, PT, R12, RZ, PT ;  /* 0x000000ff0c00720c */ /* 0x000fe40003f05270 */
[----:B------:R-:W-:Y:S01]  /*10d0*/  IADD3 R13, P1, PT, R13, 0x4, RZ ;  /* 0x000000040d0d7810 */ /* 0x000fe20007f3e0ff */
[----:B---3--:R3:W-:Y:S04]  /*10e0*/  STG.E desc[UR6][R10.64], R9 ;  /* 0x000000090a007986 */ /* 0x0087e8000c101906 */
[----:B------:R-:W-:-:S06]  /*10f0*/  IMAD.X R14, RZ, RZ, R14, P1 ;  /* 0x000000ffff0e7224 */ /* 0x000fcc00008e060e */
[----:B------:R-:W-:Y:S05]  /*1100*/  @P0 BRA `(.L_x_102) ;  /* 0xfffffffc00c80947 */ /* 0x000fea000383ffff */
.L_x_97:
[----:B------:R-:W4:Y:S04]  /*1110*/  LDG.E.64 R4, desc[UR6][R2.64+0x8] ;  /* 0x0000080602047981 */ /* 0x000f28000c1e1b00 */
[----:B---3--:R-:W3:Y:S01]  /*1120*/  LDG.E R9, desc[UR6][R2.64+0x10] ;  /* 0x0000100602097981 */ /* 0x008ee2000c1e1900 */
[-C--:B----4-:R-:W-:Y:S01]  /*1130*/  IABS R8, R4.reuse ;  /* 0x0000000400087213 */ /* 0x090fe20000000000 */
[----:B------:R-:W-:Y:S01]  /*1140*/  VIADD R5, R5, 0x1 ;  /* 0x0000000105057836 */ /* 0x000fe20000000000 */
[----:B01----:R-:W-:Y:S02]  /*1150*/  IABS R10, R4 ;  /* 0x00000004000a7213 */ /* 0x003fe40000000000 */
[----:B------:R-:W0:Y:S02]  /*1160*/  I2F.RP R0, R8 ;  /* 0x0000000800007306 */ /* 0x000e240000209400 */
[----:B------:R-:W-:-:S06]  /*1170*/  ISETP.GE.AND P2, PT, R5, RZ, PT ;  /* 0x000000ff0500720c */ /* 0x000fcc0003f46270 */
[----:B0-----:R-:W0:Y:S02]  /*1180*/  MUFU.RCP R0, R0 ;  /* 0x0000000000007308 */ /* 0x001e240000001000 */
[----:B0-----:R-:W-:Y:S02]  /*1190*/  IADD3 R6, PT, PT, R0, 0xffffffe, RZ ;  /* 0x0ffffffe00067810 */ /* 0x001fe40007ffe0ff */
[----:B------:R-:W-:-:S04]  /*11a0*/  IABS R0, R5 ;  /* 0x0000000500007213 */ /* 0x000fc80000000000 */
[----:B------:R0:W1:Y:S02]  /*11b0*/  F2I.FTZ.U32.TRUNC.NTZ R7, R6 ;  /* 0x0000000600077305 */ /* 0x000064000021f000 */
[----:B0-----:R-:W-:Y:S02]  /*11c0*/  HFMA2 R6, -RZ, RZ, 0, 0 ;  /* 0x00000000ff067431 */ /* 0x001fe400000001ff */
[----:B-1----:R-:W-:-:S04]  /*11d0*/  IMAD.MOV R11, RZ, RZ, -R7 ;  /* 0x000000ffff0b7224 */ /* 0x002fc800078e0a07 */
        /* <DEDUP_REMOVED lines=9> */
[----:B------:R-:W-:Y:S02]  /*1270*/  @!P1 IADD3 R7, PT, PT, R7, -R8, RZ ;  /* 0x8000000807079210 */ /* 0x000fe40007ffe0ff */
[----:B---3--:R-:W-:-:S03]  /*1280*/  ISETP.GE.AND P1, PT, R9, R4, PT ;  /* 0x000000040900720c */ /* 0x008fc60003f26270 */
[----:B------:R-:W-:Y:S01]  /*1290*/  @!P2 IMAD.MOV R7, RZ, RZ, -R7 ;  /* 0x000000ffff07a224 */ /* 0x000fe200078e0a07 */
[----:B------:R-:W-:-:S05]  /*12a0*/  @!P0 LOP3.LUT R7, RZ, R4, RZ, 0x33, !PT ;  /* 0x00000004ff078212 */ /* 0x000fca00078e33ff */
[----:B------:R0:W-:Y:S04]  /*12b0*/  STG.E desc[UR6][R2.64+0xc], R7 ;  /* 0x00000c0702007986 */ /* 0x0001e8000c101906 */
[----:B------:R-:W-:Y:S05]  /*12c0*/  @P1 EXIT ;  /* 0x000000000000194d */ /* 0x000fea0003800000 */
[----:B------:R-:W-:-:S05]  /*12d0*/  IADD3 R9, PT, PT, R9, 0x1, RZ ;  /* 0x0000000109097810 */ /* 0x000fca0007ffe0ff */
[----:B------:R-:W-:Y:S01]  /*12e0*/  STG.E desc[UR6][R2.64+0x10], R9 ;  /* 0x0000100902007986 */ /* 0x000fe2000c101906 */
[----:B------:R-:W-:Y:S05]  /*12f0*/  EXIT ;  /* 0x000000000000794d */ /* 0x000fea0003800000 */
.L_x_103:
        /* <DEDUP_REMOVED lines=16> */
.L_x_114:


//--------------------- .nv.shared._Z19memory_stats_kernelP12TemporalTubePfS1_Pi --------------------------
	.section	.nv.shared._Z19memory_stats_kernelP12TemporalTubePfS1_Pi,"aw",@nobits
	.sectionflags	@""
	.align	4
.nv.shared._Z19memory_stats_kernelP12TemporalTubePfS1_Pi:
	.zero		4096


//--------------------- .nv.shared.reserved.0     --------------------------
	.section	.nv.shared.reserved.0,"aw",@nobits
	.weak		__nv_reservedSMEM_offset_0_alias
	.size		__nv_reservedSMEM_offset_0_alias, 0, 64
	.other		__nv_reservedSMEM_offset_0_alias,@"STO_CUDA_RESERVED_SHARED STV_DEFAULT"
__nv_reservedSMEM_offset_0_alias:
	.zero		0
	.zero		64


//--------------------- .nv.shared._Z27consolidate_memories_kernelP12TemporalTubef --------------------------
	.section	.nv.shared._Z27consolidate_memories_kernelP12TemporalTubef,"aw",@nobits
	.sectionflags	@""
.nv.shared._Z27consolidate_memories_kernelP12TemporalTubef:
	.zero		2048


//--------------------- .nv.constant0._Z19memory_stats_kernelP12TemporalTubePfS1_Pi --------------------------
	.section	.nv.constant0._Z19memory_stats_kernelP12TemporalTubePfS1_Pi,"a",@progbits
	.sectionflags	@""
	.align	4
.nv.constant0._Z19memory_stats_kernelP12TemporalTubePfS1_Pi:
	.zero		928


//--------------------- .nv.constant0._Z16init_tube_kernelP12TemporalTubeif --------------------------
	.section	.nv.constant0._Z16init_tube_kernelP12TemporalTubeif,"a",@progbits
	.sectionflags	@""
	.align	4
.nv.constant0._Z16init_tube_kernelP12TemporalTubeif:
	.zero		912


//--------------------- .nv.constant0._Z27consolidate_memories_kernelP12TemporalTubef --------------------------
	.section	.nv.constant0._Z27consolidate_memories_kernelP12TemporalTubef,"a",@progbits
	.sectionflags	@""
	.align	4
.nv.constant0._Z27consolidate_memories_kernelP12TemporalTubef:
	.zero		908


//--------------------- .nv.constant0._Z21prune_memories_kernelP12TemporalTubef --------------------------
	.section	.nv.constant0._Z21prune_memories_kernelP12TemporalTubef,"a",@progbits
	.sectionflags	@""
	.align	4
.nv.constant0._Z21prune_memories_kernelP12TemporalTubef:
	.zero		908


//--------------------- .nv.constant0._Z20recall_memory_kernelP12TemporalTubePfS1_ii --------------------------
	.section	.nv.constant0._Z20recall_memory_kernelP12TemporalTubePfS1_ii,"a",@progbits
	.sectionflags	@""
	.align	4
.nv.constant0._Z20recall_memory_kernelP12TemporalTubePfS1_ii:
	.zero		928


//--------------------- .nv.constant0._Z18apply_decay_kernelP12TemporalTubef --------------------------
	.section	.nv.constant0._Z18apply_decay_kernelP12TemporalTubef,"a",@progbits
	.sectionflags	@""
	.align	4
.nv.constant0._Z18apply_decay_kernelP12TemporalTubef:
	.zero		908


//--------------------- .nv.constant0._Z19store_memory_kernelP12TemporalTubePfif --------------------------
	.section	.nv.constant0._Z19store_memory_kernelP12TemporalTubePfif,"a",@progbits
	.sectionflags	@""
	.align	4
.nv.constant0._Z19store_memory_kernelP12TemporalTubePfif:
	.zero		920


//--------------------- SYMBOLS --------------------------

	.type		.nv.reservedSmem.offset0,@object
	.size		.nv.reservedSmem.offset0,0x4
	.type		.nv.reservedSmem.cap,@object
	.size		.nv.reservedSmem.cap,0x4
